# CuTe-DSL kernel — source=cudnn_frontend_dsl family=gemm_swiglu
# config = {"ab_dtype": "BFloat16", "c_dtype": "BFloat16", "mma_mn": [128, 256], "cluster_mn": [4, 2]}


// ===== COMPILED SASS (sm_100a) =====

	.target	sm_100a

	.elftype	@"ET_EXEC"


//--------------------- .note.nv.tkinfo           --------------------------
	.section	.note.nv.tkinfo,"",@"SHT_NOTE"
	.sectionflags	@"SHF_NOTE_NV_TKINFO"
	.tkinfo
        /*0018*/ 	.word	0x00000081
        /*0030*/ 	.string	""
        /*0030*/ 	.string	"ptxas"
        /*0030*/ 	.string	"Cuda compilation tools, release 12.9, V12.9.83"
        /*0030*/ 	.string	"Build system must define TOOLS_VERSION_EXTENDED"
        /*0030*/ 	.string	"-O 3 -arch sm_100a "



//--------------------- .note.nv.cuver            --------------------------
	.section	.note.nv.cuver,"",@"SHT_NOTE"
	.sectionflags	@"SHF_NOTE_NV_CUVER"
        /*0018*/ 	.short	0x0001
        /*001a*/ 	.short	0x0064
        /*001c*/ 	.short	0x0001
        /*001e*/ 	.short	0x0000
        /*0020*/ 	.short	0x0001
        /*0022*/ 	.short	0x0000


//--------------------- .nv.info                  --------------------------
	.section	.nv.info,"",@"SHT_CUDA_INFO"
	.align	4


	//----- nvinfo : EIATTR_REGCOUNT
	.align		4
        /*0000*/ 	.byte	0x04, 0x2f
        /*0002*/ 	.short	(.L_4 - .L_3)
	.align		4
.L_3:
        /*0004*/ 	.word	index@(kernel_cutlass_kernel_cudnngemm_swigludense_gemm_persistent_swigluPersistentDenseGemmKernel_object_at__TiledMMA_ThrLayoutVMNK11110000_PermutationMNK____MMAAtom_ThrID10_ShapeMNK12825616_TV_0)
        /*0008*/ 	.word	0x00000060


	//----- nvinfo : EIATTR_FRAME_SIZE
	.align		4
.L_4:
        /*000c*/ 	.byte	0x04, 0x11
        /*000e*/ 	.short	(.L_6 - .L_5)
	.align		4
.L_5:
        /*0010*/ 	.word	index@($__internal_2_$__cuda_sm10x_tcgen05_guardrail_trap_unallocated_columns_being_dealloced)
        /*0014*/ 	.word	0x00000000


	//----- nvinfo : EIATTR_FRAME_SIZE
	.align		4
.L_6:
        /*0018*/ 	.byte	0x04, 0x11
        /*001a*/ 	.short	(.L_8 - .L_7)
	.align		4
.L_7:
        /*001c*/ 	.word	index@($__internal_1_$__cuda_sm10x_tcgen05_guardrail_trap_phase_invalid_during_alloc)
        /*0020*/ 	.word	0x00000000


	//----- nvinfo : EIATTR_FRAME_SIZE
	.align		4
.L_8:
        /*0024*/ 	.byte	0x04, 0x11
        /*0026*/ 	.short	(.L_10 - .L_9)
	.align		4
.L_9:
        /*0028*/ 	.word	index@($__internal_0_$__cuda_sm10x_tcgen05_guardrail_trap_col_being_dealloced_not_returned_by_alloc)
        /*002c*/ 	.word	0x00000000


	//----- nvinfo : EIATTR_FRAME_SIZE
	.align		4
.L_10:
        /*0030*/ 	.byte	0x04, 0x11
        /*0032*/ 	.short	(.L_12 - .L_11)
	.align		4
.L_11:
        /*0034*/ 	.word	index@(kernel_cutlass_kernel_cudnngemm_swigludense_gemm_persistent_swigluPersistentDenseGemmKernel_object_at__TiledMMA_ThrLayoutVMNK11110000_PermutationMNK____MMAAtom_ThrID10_ShapeMNK12825616_TV_0)
        /*0038*/ 	.word	0x00000000


	//----- nvinfo : EIATTR_MIN_STACK_SIZE
	.align		4
.L_12:
        /*003c*/ 	.byte	0x04, 0x12
        /*003e*/ 	.short	(.L_14 - .L_13)
	.align		4
.L_13:
        /*0040*/ 	.word	index@(kernel_cutlass_kernel_cudnngemm_swigludense_gemm_persistent_swigluPersistentDenseGemmKernel_object_at__TiledMMA_ThrLayoutVMNK11110000_PermutationMNK____MMAAtom_ThrID10_ShapeMNK12825616_TV_0)
        /*0044*/ 	.word	0x00000000
.L_14:


//--------------------- .nv.info.kernel_cutlass_kernel_cudnngemm_swigludense_gemm_persistent_swigluPersistentDenseGemmKernel_object_at__TiledMMA_ThrLayoutVMNK11110000_PermutationMNK____MMAAtom_ThrID10_ShapeMNK12825616_TV_0 --------------------------
	.section	.nv.info.kernel_cutlass_kernel_cudnngemm_swigludense_gemm_persistent_swigluPersistentDenseGemmKernel_object_at__TiledMMA_ThrLayoutVMNK11110000_PermutationMNK____MMAAtom_ThrID10_ShapeMNK12825616_TV_0,"",@"SHT_CUDA_INFO"
	.sectionflags	@""
	.align	4


	//----- nvinfo : EIATTR_CUDA_API_VERSION
	.align		4
        /*0000*/ 	.byte	0x04, 0x37
        /*0002*/ 	.short	(.L_16 - .L_15)
.L_15:
        /*0004*/ 	.word	0x00000081


	//----- nvinfo : EIATTR_KPARAM_INFO
	.align		4
.L_16:
        /*0008*/ 	.byte	0x04, 0x17
        /*000a*/ 	.short	(.L_18 - .L_17)
.L_17:
        /*000c*/ 	.word	0x00000000
        /*0010*/ 	.short	0x0008
        /*0012*/ 	.short	0x0264
        /*0014*/ 	.byte	0x00, 0xf0, 0x11, 0x00


	//----- nvinfo : EIATTR_KPARAM_INFO
	.align		4
.L_18:
        /*0018*/ 	.byte	0x04, 0x17
        /*001a*/ 	.short	(.L_20 - .L_19)
.L_19:
        /*001c*/ 	.word	0x00000000
        /*0020*/ 	.short	0x0007
        /*0022*/ 	.short	0x0258
        /*0024*/ 	.byte	0x00, 0xf0, 0x31, 0x00


	//----- nvinfo : EIATTR_KPARAM_INFO
	.align		4
.L_20:
        /*0028*/ 	.byte	0x04, 0x17
        /*002a*/ 	.short	(.L_22 - .L_21)
.L_21:
        /*002c*/ 	.word	0x00000000
        /*0030*/ 	.short	0x0006
        /*0032*/ 	.short	0x024c
        /*0034*/ 	.byte	0x00, 0xf0, 0x31, 0x00


	//----- nvinfo : EIATTR_KPARAM_INFO
	.align		4
.L_22:
        /*0038*/ 	.byte	0x04, 0x17
        /*003a*/ 	.short	(.L_24 - .L_23)
.L_23:
        /*003c*/ 	.word	0x00000000
        /*0040*/ 	.short	0x0005
        /*0042*/ 	.short	0x0240
        /*0044*/ 	.byte	0x00, 0xf0, 0x31, 0x00


	//----- nvinfo : EIATTR_KPARAM_INFO
	.align		4
.L_24:
        /*0048*/ 	.byte	0x04, 0x17
        /*004a*/ 	.short	(.L_26 - .L_25)
.L_25:
        /*004c*/ 	.word	0x00000000
        /*0050*/ 	.short	0x0004
        /*0052*/ 	.short	0x01c0
        /*0054*/ 	.byte	0x00, 0xf0, 0x01, 0x02


	//----- nvinfo : EIATTR_KPARAM_INFO
	.align		4
.L_26:
        /*0058*/ 	.byte	0x04, 0x17
        /*005a*/ 	.short	(.L_28 - .L_27)
.L_27:
        /*005c*/ 	.word	0x00000000
        /*0060*/ 	.short	0x0003
        /*0062*/ 	.short	0x0140
        /*0064*/ 	.byte	0x00, 0xf0, 0x01, 0x02


	//----- nvinfo : EIATTR_KPARAM_INFO
	.align		4
.L_28:
        /*0068*/ 	.byte	0x04, 0x17
        /*006a*/ 	.short	(.L_30 - .L_29)
.L_29:
        /*006c*/ 	.word	0x00000000
        /*0070*/ 	.short	0x0002
        /*0072*/ 	.short	0x00c0
        /*0074*/ 	.byte	0x00, 0xf0, 0x01, 0x02


	//----- nvinfo : EIATTR_KPARAM_INFO
	.align		4
.L_30:
        /*0078*/ 	.byte	0x04, 0x17
        /*007a*/ 	.short	(.L_32 - .L_31)
.L_31:
        /*007c*/ 	.word	0x00000000
        /*0080*/ 	.short	0x0001
        /*0082*/ 	.short	0x0040
        /*0084*/ 	.byte	0x00, 0xf0, 0x01, 0x02


	//----- nvinfo : EIATTR_KPARAM_INFO
	.align		4
.L_32:
        /*0088*/ 	.byte	0x04, 0x17
        /*008a*/ 	.short	(.L_34 - .L_33)
.L_33:
        /*008c*/ 	.word	0x00000000
        /*0090*/ 	.short	0x0000
        /*0092*/ 	.short	0x0000
        /*0094*/ 	.byte	0x00, 0xf0, 0x0d, 0x00


	//----- nvinfo : EIATTR_AT_ENTRY_FRAGMENTS
	.align		4
.L_34:
        /*0098*/ 	.byte	0x04, 0x4f
        /*009a*/ 	.short	(.L_36 - .L_35)


	//   ....[0]....
.L_35:
        /*009c*/ 	.word	0x00000004


	//----- nvinfo : EIATTR_RESERVED_SMEM_USED
	.align		4
.L_36:
        /*00a0*/ 	.byte	0x01, 0x41
	.zero		2


	//----- nvinfo : EIATTR_SPARSE_MMA_MASK
	.align		4
        /*00a4*/ 	.byte	0x03, 0x50
        /*00a6*/ 	.short	0x0000


	//----- nvinfo : EIATTR_TCGEN05_1CTA_USED
	.align		4
        /*00a8*/ 	.byte	0x01, 0x51
	.zero		2


	//----- nvinfo : EIATTR_MAXREG_COUNT
	.align		4
        /*00ac*/ 	.byte	0x03, 0x1b
        /*00ae*/ 	.short	0x00ff


	//----- nvinfo : EIATTR_NUM_BARRIERS
	.align		4
        /*00b0*/ 	.byte	0x02, 0x4c
        /*00b2*/ 	.byte	0x03
	.zero		1


	//----- nvinfo : EIATTR_INT_WARP_WIDE_INSTR_OFFSETS
	.align		4
        /*00b4*/ 	.byte	0x04, 0x31
        /*00b6*/ 	.short	(.L_38 - .L_37)


	//   ....[0]....
.L_37:
        /*00b8*/ 	.word	0x00003f10


	//   ....[1]....
        /*00bc*/ 	.word	0x00003f40


	//----- nvinfo : EIATTR_COOP_GROUP_MASK_REGIDS
	.align		4
.L_38:
        /*00c0*/ 	.byte	0x04, 0x29
        /*00c2*/ 	.short	(.L_40 - .L_39)


	//   ....[0]....
.L_39:
        /*00c4*/ 	.word	0xffffffff


	//   ....[1]....
        /*00c8*/ 	.word	0xffffffff


	//   ....[2]....
        /*00cc*/ 	.word	0xffffffff


	//   ....[3]....
        /*00d0*/ 	.word	0xffffffff


	//   ....[4]....
        /*00d4*/ 	.word	0xffffffff


	//   ....[5]....
        /*00d8*/ 	.word	0xffffffff


	//   ....[6]....
        /*00dc*/ 	.word	0xffffffff


	//----- nvinfo : EIATTR_COOP_GROUP_INSTR_OFFSETS
	.align		4
.L_40:
        /*00e0*/ 	.byte	0x04, 0x28
        /*00e2*/ 	.short	(.L_42 - .L_41)


	//   ....[0]....
.L_41:
        /*00e4*/ 	.word	0x00000400


	//   ....[1]....
        /*00e8*/ 	.word	0x000005b0


	//   ....[2]....
        /*00ec*/ 	.word	0x00000650


	//   ....[3]....
        /*00f0*/ 	.word	0x00001950


	//   ....[4]....
        /*00f4*/ 	.word	0x00001c10


	//   ....[5]....
        /*00f8*/ 	.word	0x00003d90


	//   ....[6]....
        /*00fc*/ 	.word	0x00003ff0


	//----- nvinfo : EIATTR_VRC_CTA_INIT_COUNT
	.align		4
.L_42:
        /*0100*/ 	.byte	0x02, 0x4a
        /*0102*/ 	.byte	0x80
	.zero		1


	//----- nvinfo : EIATTR_MBARRIER_INSTR_OFFSETS
	.align		4
        /*0104*/ 	.byte	0x04, 0x39
        /*0106*/ 	.short	(.L_44 - .L_43)


	//   ....[0]....
.L_43:
        /*0108*/ 	.word	0x00000350
        /*010c*/ 	.word	0x000000ff
        /*0110*/ 	.word	0x00000000
        /*0114*/ 	.short	0x0100
        /*0116*/ 	.byte	0x05
	.zero		1


	//   ....[1]....
        /*0118*/ 	.word	0x00000360
        /*011c*/ 	.word	0x000000ff
        /*0120*/ 	.word	0x00000008
        /*0124*/ 	.short	0x0100
        /*0126*/ 	.byte	0x05
	.zero		1


	//   ....[2]....
        /*0128*/ 	.word	0x00000370
        /*012c*/ 	.word	0x000000ff
        /*0130*/ 	.word	0x00000010
        /*0134*/ 	.short	0x0100
        /*0136*/ 	.byte	0x05
	.zero		1


	//   ....[3]....
        /*0138*/ 	.word	0x00000380
        /*013c*/ 	.word	0x000000ff
        /*0140*/ 	.word	0x00000018
        /*0144*/ 	.short	0x0100
        /*0146*/ 	.byte	0x05
	.zero		1


	//   ....[4]....
        /*0148*/ 	.word	0x00000390
        /*014c*/ 	.word	0x000000ff
        /*0150*/ 	.word	0x00000020
        /*0154*/ 	.short	0x0100
        /*0156*/ 	.byte	0x05
	.zero		1


	//   ....[5]....
        /*0158*/ 	.word	0x000003a0
        /*015c*/ 	.word	0x000000ff
        /*0160*/ 	.word	0x00000028
        /*0164*/ 	.short	0x0100
        /*0166*/ 	.byte	0x05
	.zero		1


	//   ....[6]....
        /*0168*/ 	.word	0x00000520
        /*016c*/ 	.word	0x000000ff
        /*0170*/ 	.word	0x00000030
        /*0174*/ 	.short	0x0100
        /*0176*/ 	.byte	0x06
	.zero		1


	//   ....[7]....
        /*0178*/ 	.word	0x00000530
        /*017c*/ 	.word	0x000000ff
        /*0180*/ 	.word	0x00000038
        /*0184*/ 	.short	0x0100
        /*0186*/ 	.byte	0x06
	.zero		1


	//   ....[8]....
        /*0188*/ 	.word	0x00000540
        /*018c*/ 	.word	0x000000ff
        /*0190*/ 	.word	0x00000040
        /*0194*/ 	.short	0x0100
        /*0196*/ 	.byte	0x06
	.zero		1


	//   ....[9]....
        /*0198*/ 	.word	0x00000550
        /*019c*/ 	.word	0x000000ff
        /*01a0*/ 	.word	0x00000048
        /*01a4*/ 	.short	0x0100
        /*01a6*/ 	.byte	0x06
	.zero		1


	//   ....[10]....
        /*01a8*/ 	.word	0x00000ad0
        /*01ac*/ 	.word	0x000000ff
        /*01b0*/ 	.word	0x00000018
        /*01b4*/ 	.short	0x010a
        /*01b6*/ 	.byte	0x07
	.zero		1


	//   ....[11]....
        /*01b8*/ 	.word	0x00000c40
        /*01bc*/ 	.word	0x000000ff
        /*01c0*/ 	.word	0x00000018
        /*01c4*/ 	.short	0x010a
        /*01c6*/ 	.byte	0x09
	.zero		1


	//   ....[12]....
        /*01c8*/ 	.word	0x00000d60
        /*01cc*/ 	.word	0x000000ff
        /*01d0*/ 	.word	0x00000018
        /*01d4*/ 	.short	0x010a
        /*01d6*/ 	.byte	0x21
	.zero		1


	//   ....[13]....
        /*01d8*/ 	.word	0x00001020
        /*01dc*/ 	.word	0x000000ff
        /*01e0*/ 	.word	0x00000018
        /*01e4*/ 	.short	0x010a
        /*01e6*/ 	.byte	0x04
	.zero		1


	//   ....[14]....
        /*01e8*/ 	.word	0x00001400
        /*01ec*/ 	.word	0x000000ff
        /*01f0*/ 	.word	0x00000000
        /*01f4*/ 	.short	0x010a
        /*01f6*/ 	.byte	0x06
	.zero		1


	//   ....[15]....
        /*01f8*/ 	.word	0x00001420
        /*01fc*/ 	.word	0x000000ff
        /*0200*/ 	.word	0x00000040
        /*0204*/ 	.short	0x010a
        /*0206*/ 	.byte	0x07
	.zero		1


	//   ....[16]....
        /*0208*/ 	.word	0x000015b0
        /*020c*/ 	.word	0x000000ff
        /*0210*/ 	.word	0x00000000
        /*0214*/ 	.short	0x010a
        /*0216*/ 	.byte	0x05
	.zero		1


	//   ....[17]....
        /*0218*/ 	.word	0x00001730
        /*021c*/ 	.word	0x000000ff
        /*0220*/ 	.word	0x00000000
        /*0224*/ 	.short	0x010a
        /*0226*/ 	.byte	0x06
	.zero		1


	//   ....[18]....
        /*0228*/ 	.word	0x000018d0
        /*022c*/ 	.word	0x00000000
        /*0230*/ 	.word	0x00000040
        /*0234*/ 	.short	0x010a
        /*0236*/ 	.byte	0xff
	.zero		1


	//   ....[19]....
        /*0238*/ 	.word	0x000021e0
        /*023c*/ 	.word	0x000000ff
        /*0240*/ 	.word	0x00000030
        /*0244*/ 	.short	0x010a
        /*0246*/ 	.byte	0x17
	.zero		1


	//   ....[20]....
        /*0248*/ 	.word	0x00003b10
        /*024c*/ 	.word	0x000000ff
        /*0250*/ 	.word	0x00000040
        /*0254*/ 	.short	0x0101
        /*0256*/ 	.byte	0x17
	.zero		1


	//   ....[21]....
        /*0258*/ 	.word	0x00004050
        /*025c*/ 	.word	0x00000000
        /*0260*/ 	.word	0x00000018
        /*0264*/ 	.short	0x010a
        /*0266*/ 	.byte	0xff
	.zero		1


	//   ....[22]....
        /*0268*/ 	.word	0x000040d0
        /*026c*/ 	.word	0x00000000
        /*0270*/ 	.word	0x00000018
        /*0274*/ 	.short	0x010a
        /*0276*/ 	.byte	0xff
	.zero		1


	//   ....[23]....
        /*0278*/ 	.word	0x00004150
        /*027c*/ 	.word	0x00000000
        /*0280*/ 	.word	0x00000040
        /*0284*/ 	.short	0x010a
        /*0286*/ 	.byte	0xff
	.zero		1


	//   ....[24]....
        /*0288*/ 	.word	0x000041d0
        /*028c*/ 	.word	0x00000000
        /*0290*/ 	.word	0x00000000
        /*0294*/ 	.short	0x010a
        /*0296*/ 	.byte	0xff
	.zero		1


	//   ....[25]....
        /*0298*/ 	.word	0x00004230
        /*029c*/ 	.word	0x00000000
        /*02a0*/ 	.word	0x00000040
        /*02a4*/ 	.short	0x010a
        /*02a6*/ 	.byte	0xff
	.zero		1


	//   ....[26]....
        /*02a8*/ 	.word	0x000042a0
        /*02ac*/ 	.word	0x00000004
        /*02b0*/ 	.word	0x00000030
        /*02b4*/ 	.short	0x010a
        /*02b6*/ 	.byte	0xff
	.zero		1


	//----- nvinfo : EIATTR_NUM_MBARRIERS
	.align		4
.L_44:
        /*02b8*/ 	.byte	0x03, 0x38
        /*02ba*/ 	.short	0x000a


	//----- nvinfo : EIATTR_EXIT_INSTR_OFFSETS
	.align		4
        /*02bc*/ 	.byte	0x04, 0x1c
        /*02be*/ 	.short	(.L_46 - .L_45)


	//   ....[0]....
.L_45:
        /*02c0*/ 	.word	0x00001910


	//   ....[1]....
        /*02c4*/ 	.word	0x00004010


	//----- nvinfo : EIATTR_REQNTID
	.align		4
.L_46:
        /*02c8*/ 	.byte	0x04, 0x10
        /*02ca*/ 	.short	(.L_48 - .L_47)
.L_47:
        /*02cc*/ 	.word	0x000000c0
        /*02d0*/ 	.word	0x00000001
        /*02d4*/ 	.word	0x00000001


	//----- nvinfo : EIATTR_CRS_STACK_SIZE
	.align		4
.L_48:
        /*02d8*/ 	.byte	0x04, 0x1e
        /*02da*/ 	.short	(.L_50 - .L_49)
.L_49:
        /*02dc*/ 	.word	0x00000000


	//----- nvinfo : EIATTR_CBANK_PARAM_SIZE
	.align		4
.L_50:
        /*02e0*/ 	.byte	0x03, 0x19
        /*02e2*/ 	.short	0x0268


	//----- nvinfo : EIATTR_PARAM_CBANK
	.align		4
        /*02e4*/ 	.byte	0x04, 0x0a
        /*02e6*/ 	.short	(.L_52 - .L_51)
	.align		4
.L_51:
        /*02e8*/ 	.word	index@(.nv.constant0.kernel_cutlass_kernel_cudnngemm_swigludense_gemm_persistent_swigluPersistentDenseGemmKernel_object_at__TiledMMA_ThrLayoutVMNK11110000_PermutationMNK____MMAAtom_ThrID10_ShapeMNK12825616_TV_0)
        /*02ec*/ 	.short	0x0380
        /*02ee*/ 	.short	0x0268


	//----- nvinfo : EIATTR_SW_WAR
	.align		4
.L_52:
        /*02f0*/ 	.byte	0x04, 0x36
        /*02f2*/ 	.short	(.L_54 - .L_53)
.L_53:
        /*02f4*/ 	.word	0x00000008
.L_54:


//--------------------- .nv.compat                --------------------------
	.section	.nv.compat,"",@"SHT_CUDA_COMPAT_INFO"
	.align	4
        /*0000*/ 	.byte	0x02, 0x02, 0x02, 0x00, 0x02, 0x05, 0x05, 0x00, 0x02, 0x03, 0x01, 0x00, 0x02, 0x06, 0x01, 0x00


//--------------------- .nv.callgraph             --------------------------
	.section	.nv.callgraph,"",@"SHT_CUDA_CALLGRAPH"
	.align	4
	.sectionentsize	8
	.align		4
        /*0000*/ 	.word	0x00000000
	.align		4
        /*0004*/ 	.word	0xffffffff
	.align		4
        /*0008*/ 	.word	0x00000000
	.align		4
        /*000c*/ 	.word	0xfffffffe
	.align		4
        /*0010*/ 	.word	0x00000000
	.align		4
        /*0014*/ 	.word	0xfffffffd
	.align		4
        /*0018*/ 	.word	0x00000000
	.align		4
        /*001c*/ 	.word	0xfffffffc


//--------------------- .text.kernel_cutlass_kernel_cudnngemm_swigludense_gemm_persistent_swigluPersistentDenseGemmKernel_object_at__TiledMMA_ThrLayoutVMNK11110000_PermutationMNK____MMAAtom_ThrID10_ShapeMNK12825616_TV_0 --------------------------
	.section	.text.kernel_cutlass_kernel_cudnngemm_swigludense_gemm_persistent_swigluPersistentDenseGemmKernel_object_at__TiledMMA_ThrLayoutVMNK11110000_PermutationMNK____MMAAtom_ThrID10_ShapeMNK12825616_TV_0,"ax",@progbits
	.align	128
        .global         kernel_cutlass_kernel_cudnngemm_swigludense_gemm_persistent_swigluPersistentDenseGemmKernel_object_at__TiledMMA_ThrLayoutVMNK11110000_PermutationMNK____MMAAtom_ThrID10_ShapeMNK12825616_TV_0
        .type           kernel_cutlass_kernel_cudnngemm_swigludense_gemm_persistent_swigluPersistentDenseGemmKernel_object_at__TiledMMA_ThrLayoutVMNK11110000_PermutationMNK____MMAAtom_ThrID10_ShapeMNK12825616_TV_0,@function
        .size           kernel_cutlass_kernel_cudnngemm_swigludense_gemm_persistent_swigluPersistentDenseGemmKernel_object_at__TiledMMA_ThrLayoutVMNK11110000_PermutationMNK____MMAAtom_ThrID10_ShapeMNK12825616_TV_0,(.L_x_57 - kernel_cutlass_kernel_cudnngemm_swigludense_gemm_persistent_swigluPersistentDenseGemmKernel_object_at__TiledMMA_ThrLayoutVMNK11110000_PermutationMNK____MMAAtom_ThrID10_ShapeMNK12825616_TV_0)
        .other          kernel_cutlass_kernel_cudnngemm_swigludense_gemm_persistent_swigluPersistentDenseGemmKernel_object_at__TiledMMA_ThrLayoutVMNK11110000_PermutationMNK____MMAAtom_ThrID10_ShapeMNK12825616_TV_0,@"STO_CUDA_ENTRY STV_DEFAULT"
kernel_cutlass_kernel_cudnngemm_swigludense_gemm_persistent_swigluPersistentDenseGemmKernel_object_at__TiledMMA_ThrLayoutVMNK11110000_PermutationMNK____MMAAtom_ThrID10_ShapeMNK12825616_TV_0:
.text.kernel_cutlass_kernel_cudnngemm_swigludense_gemm_persistent_swigluPersistentDenseGemmKernel_object_at__TiledMMA_ThrLayoutVMNK11110000_PermutationMNK____MMAAtom_ThrID10_ShapeMNK12825616_TV_0:
[----:B------:R-:W1:Y:S01]  /*0000*/  LDC R1, c[0x0][0x37c] ;  /* 0x0000df00ff017b82 */ /* 0x000e620000000800 */
[----:B------:R-:W2:Y:S07]  /*0010*/  S2R R3, SR_TID.X ;  /* 0x0000000000037919 */ /* 0x000eae0000002100 */
[----:B------:R-:W3:Y:S01]  /*0020*/  S2UR UR13, SR_CgaCtaId ;  /* 0x00000000000d79c3 */ /* 0x000ee20000008800 */
[----:B------:R-:W4:Y:S01]  /*0030*/  LDCU.U8 UR8, c[0x0][0x382] ;  /* 0x00007040ff0877ac */ /* 0x000f220008000000 */
[----:B------:R-:W5:Y:S01]  /*0040*/  LDCU.U8 UR5, c[0x0][0x381] ;  /* 0x00007020ff0577ac */ /* 0x000f620008000000 */
[----:B------:R-:W2:Y:S01]  /*0050*/  LDCU UR6, c[0x0][0x36c] ;  /* 0x00006d80ff0677ac */ /* 0x000ea20008000800 */
[----:B------:R-:W-:Y:S01]  /*0060*/  UMOV UR12, 0xf ;  /* 0x0000000f000c7882 */ /* 0x000fe20000000000 */
[----:B----4-:R-:W-:-:S02]  /*0070*/  ULOP3.LUT UR8, UR8, 0x1, URZ, 0xc0, !UPT ;  /* 0x0000000108087892 */ /* 0x010fc4000f8ec0ff */
[----:B-----5:R-:W-:Y:S02]  /*0080*/  ULOP3.LUT UR5, UR5, 0x1, URZ, 0xc0, !UPT ;  /* 0x0000000105057892 */ /* 0x020fe4000f8ec0ff */
[----:B---3--:R-:W-:Y:S02]  /*0090*/  USHF.R.S32.HI UR4, URZ, 0x1f, UR13 ;  /* 0x0000001fff047899 */ /* 0x008fe4000801140d */
[----:B--2---:R-:W-:Y:S02]  /*00a0*/  UISETP.EQ.U32.AND UP2, UPT, UR6, 0x1, UPT ;  /* 0x000000010600788c */ /* 0x004fe4000bf42070 */
[----:B------:R-:W-:Y:S01]  /*00b0*/  ULEA.HI UR4, UR4, UR13, URZ, 0x2 ;  /* 0x0000000d04047291 */ /* 0x000fe2000f8f10ff */
[----:B------:R-:W-:Y:S01]  /*00c0*/  SHF.R.U32.HI R0, RZ, 0x5, R3 ;  /* 0x00000005ff007819 */ /* 0x000fe20000011603 */
[----:B------:R-:W-:Y:S02]  /*00d0*/  UISETP.NE.U32.AND UP6, UPT, UR8, 0x1, UPT ;  /* 0x000000010800788c */ /* 0x000fe4000bfc5070 */
[----:B------:R-:W-:Y:S01]  /*00e0*/  USHF.R.S32.HI UR23, URZ, 0x2, UR4 ;  /* 0x00000002ff177899 */ /* 0x000fe20008011404 */
[----:B------:R-:W-:Y:S01]  /*00f0*/  R2UR UR21, R0 ;  /* 0x00000000001572ca */ /* 0x000fe200000e0000 */
[----:B------:R-:W-:-:S02]  /*0100*/  ULOP3.LUT UR25, UR4, 0xfffffffc, URZ, 0xc0, !UPT ;  /* 0xfffffffc04197892 */ /* 0x000fc4000f8ec0ff */
[----:B------:R-:W-:Y:S02]  /*0110*/  ULEA.HI UR7, UR4, UR23, URZ, 0x1 ;  /* 0x0000001704077291 */ /* 0x000fe4000f8f08ff */
[----:B------:R-:W-:Y:S02]  /*0120*/  UISETP.NE.U32.AND UP5, UPT, UR5, 0x1, UPT ;  /* 0x000000010500788c */ /* 0x000fe4000bfa5070 */
[----:B------:R-:W-:Y:S02]  /*0130*/  ULOP3.LUT UR7, UR7, 0xfffffffe, URZ, 0xc0, !UPT ;  /* 0xfffffffe07077892 */ /* 0x000fe4000f8ec0ff */
[----:B------:R-:W-:Y:S02]  /*0140*/  UIADD3 UR25, UPT, UPT, -UR25, UR13, URZ ;  /* 0x0000000d19197290 */ /* 0x000fe4000fffe1ff */
[----:B------:R-:W-:Y:S02]  /*0150*/  UIADD3 UR23, UPT, UPT, UR23, -UR7, URZ ;  /* 0x8000000717177290 */ /* 0x000fe4000fffe0ff */
[----:B------:R-:W-:-:S02]  /*0160*/  UISETP.NE.AND UP4, UPT, UR21, 0x5, UPT ;  /* 0x000000051500788c */ /* 0x000fc4000bf85270 */
[----:B------:R-:W-:Y:S02]  /*0170*/  USHF.L.U32 UR4, UR23, 0x2, URZ ;  /* 0x0000000217047899 */ /* 0x000fe400080006ff */
[----:B------:R-:W-:Y:S02]  /*0180*/  UISETP.NE.AND UP3, UPT, UR21, URZ, UPT ;  /* 0x000000ff1500728c */ /* 0x000fe4000bf65270 */
[----:B------:R-:W-:-:S03]  /*0190*/  USHF.L.U32 UR12, UR12, UR4, URZ ;  /* 0x000000040c0c7299 */ /* 0x000fc600080006ff */
[----:B-1----:R-:W-:Y:S09]  /*01a0*/  BRA.U UP4, `(.L_x_0) ;  /* 0x0000000104387547 */ /* 0x002ff2000b800000 */
[----:B------:R-:W1:Y:S02]  /*01b0*/  LDCU.64 UR4, c[0x0][0x348] ;  /* 0x00006900ff0477ac */ /* 0x000e640008000a00 */
[----:B-1----:R-:W-:Y:S02]  /*01c0*/  UIADD3 UR10, UP1, UPT, UR4, 0x40, URZ ;  /* 0x00000040040a7890 */ /* 0x002fe4000ff3e0ff */
[----:B------:R-:W-:Y:S02]  /*01d0*/  UIADD3 UR8, UP0, UPT, UR4, 0xc0, URZ ;  /* 0x000000c004087890 */ /* 0x000fe4000ff1e0ff */
[----:B------:R-:W-:Y:S02]  /*01e0*/  UIADD3.X UR11, UPT, UPT, URZ, UR5, URZ, UP1, !UPT ;  /* 0x00000005ff0b7290 */ /* 0x000fe40008ffe4ff */
[----:B------:R-:W-:Y:S02]  /*01f0*/  UIADD3 UR6, UP1, UPT, UR4, 0x140, URZ ;  /* 0x0000014004067890 */ /* 0x000fe4000ff3e0ff */
[----:B------:R-:W-:-:S02]  /*0200*/  UIADD3.X UR9, UPT, UPT, URZ, UR5, URZ, UP0, !UPT ;  /* 0x00000005ff097290 */ /* 0x000fc400087fe4ff */
[----:B------:R-:W-:Y:S02]  /*0210*/  UIADD3 UR4, UP0, UPT, UR4, 0x1c0, URZ ;  /* 0x000001c004047890 */ /* 0x000fe4000ff1e0ff */
[----:B------:R-:W-:Y:S01]  /*0220*/  UIADD3.X UR7, UPT, UPT, URZ, UR5, URZ, UP1, !UPT ;  /* 0x00000005ff077290 */ /* 0x000fe20008ffe4ff */
[----:B------:R1:W-:Y:S01]  /*0230*/  UTMACCTL.PF [UR10] ;  /* 0x000000000a0079b9 */ /* 0x0003e20008040000 */
[----:B------:R-:W-:-:S03]  /*0240*/  UIADD3.X UR5, UPT, UPT, URZ, UR5, URZ, UP0, !UPT ;  /* 0x00000005ff057290 */ /* 0x000fc600087fe4ff */
[----:B------:R1:W-:Y:S04]  /*0250*/  UTMACCTL.PF [UR8] ;  /* 0x00000000080079b9 */ /* 0x0003e80008040000 */
[----:B------:R1:W-:Y:S02]  /*0260*/  UTMACCTL.PF [UR6] ;  /* 0x00000000060079b9 */ /* 0x0003e40008040000 */
[----:B------:R1:W-:Y:S02]  /*0270*/  UTMACCTL.PF [UR4] ;  /* 0x00000000040079b9 */ /* 0x0003e40008040000 */
[----:B-1----:R-:W-:Y:S01]  /*0280*/  NOP ;  /* 0x0000000000007918 */ /* 0x002fe20000000000 */
.L_x_0:
[----:B------:R-:W-:Y:S05]  /*0290*/  BRA.U UP3, `(.L_x_1) ;  /* 0x0000000103487547 */ /* 0x000fea000b800000 */
[----:B------:R-:W-:Y:S01]  /*02a0*/  UMOV UR5, 0x400 ;  /* 0x0000040000057882 */ /* 0x000fe20000000000 */
[----:B------:R-:W-:Y:S01]  /*02b0*/  UMOV UR6, 0x1 ;  /* 0x0000000100067882 */ /* 0x000fe20000000000 */
[----:B------:R-:W-:Y:S02]  /*02c0*/  ULEA UR5, UR13, UR5, 0x18 ;  /* 0x000000050d057291 */ /* 0x000fe4000f8ec0ff */
[----:B------:R-:W-:-:S04]  /*02d0*/  UIADD3 UR6, UPT, UPT, -UR6, 0x100000, URZ ;  /* 0x0010000006067890 */ /* 0x000fc8000fffe1ff */
[----:B------:R-:W-:Y:S02]  /*02e0*/  USHF.L.U32 UR7, UR6, 0xb, URZ ;  /* 0x0000000b06077899 */ /* 0x000fe400080006ff */
[----:B------:R-:W-:Y:S01]  /*02f0*/  USHF.L.U32 UR6, UR6, 0x1, URZ ;  /* 0x0000000106067899 */ /* 0x000fe200080006ff */
[----:B------:R-:W-:Y:S02]  /*0300*/  UMOV UR4, 0x5 ;  /* 0x0000000500047882 */ /* 0x000fe40000000000 */
[----:B------:R-:W-:-:S04]  /*0310*/  UIADD3 UR8, UPT, UPT, -UR4, 0x100000, URZ ;  /* 0x0010000004087890 */ /* 0x000fc8000fffe1ff */
[----:B------:R-:W-:Y:S02]  /*0320*/  USHF.L.U32 UR9, UR8, 0xb, URZ ;  /* 0x0000000b08097899 */ /* 0x000fe400080006ff */
[----:B------:R-:W-:Y:S01]  /*0330*/  USHF.L.U32 UR8, UR8, 0x1, URZ ;  /* 0x0000000108087899 */ /* 0x000fe200080006ff */
[----:B------:R-:W1:Y:S02]  /*0340*/  FENCE.VIEW.ASYNC.S ;  /* 0x00000000000073c6 */ /* 0x000e640000000000 */
[----:B-1----:R1:W2:Y:S01]  /*0350*/  SYNCS.EXCH.64 URZ, [UR5], UR6 ;  /* 0x0000000605ff75b2 */ /* 0x0022a20008000100 */
[----:B------:R1:W3:Y:S01]  /*0360*/  SYNCS.EXCH.64 URZ, [UR5+0x8], UR6 ;  /* 0x0000080605ff75b2 */ /* 0x0002e20008000100 */
[----:B------:R1:W4:Y:S07]  /*0370*/  SYNCS.EXCH.64 URZ, [UR5+0x10], UR6 ;  /* 0x0000100605ff75b2 */ /* 0x00032e0008000100 */
[----:B------:R1:W5:Y:S01]  /*0380*/  SYNCS.EXCH.64 URZ, [UR5+0x18], UR8 ;  /* 0x0000180805ff75b2 */ /* 0x0003620008000100 */
[----:B------:R1:W1:Y:S01]  /*0390*/  SYNCS.EXCH.64 URZ, [UR5+0x20], UR8 ;  /* 0x0000200805ff75b2 */ /* 0x0002620008000100 */
[----:B------:R1:W1:Y:S01]  /*03a0*/  SYNCS.EXCH.64 URZ, [UR5+0x28], UR8 ;  /* 0x0000280805ff75b2 */ /* 0x0002620008000100 */
[----:B------:R-:W-:Y:S01]  /*03b0*/  NOP ;  /* 0x0000000000007918 */ /* 0x000fe20000000000 */
.L_x_1:
[----:B------:R-:W-:Y:S01]  /*03c0*/  NOP ;  /* 0x0000000000007918 */ /* 0x000fe20000000000 */
[----:B------:R-:W-:Y:S05]  /*03d0*/  BRA.U !UP2, `(.L_x_2) ;  /* 0x000000010a087547 */ /* 0x000fea000b800000 */
[----:B-12345:R-:W-:Y:S01]  /*03e0*/  UCGABAR_ARV ;  /* 0x00000000000079c7 */ /* 0x03efe20008000000 */
[----:B------:R-:W-:Y:S05]  /*03f0*/  BRA `(.L_x_3) ;  /* 0x0000000000047947 */ /* 0x000fea0003800000 */
.L_x_2:
[----:B-12345:R-:W-:Y:S01]  /*0400*/  NOP ;  /* 0x0000000000007918 */ /* 0x03efe20000000000 */
.L_x_3:
[----:B------:R-:W-:Y:S05]  /*0410*/  BRA.U !UP2, `(.L_x_4) ;  /* 0x000000010a0c7547 */ /* 0x000fea000b800000 */
[----:B------:R-:W-:Y:S01]  /*0420*/  UCGABAR_WAIT ;  /* 0x0000000000007dc7 */ /* 0x000fe20008000000 */
[----:B------:R-:W-:Y:S01]  /*0430*/  CCTL.IVALL ;  /* 0x00000000ff00798f */ /* 0x000fe20002000000 */
[----:B------:R-:W-:Y:S05]  /*0440*/  BRA `(.L_x_5) ;  /* 0x0000000000047947 */ /* 0x000fea0003800000 */
.L_x_4:
[----:B------:R-:W-:Y:S06]  /*0450*/  BAR.SYNC.DEFER_BLOCKING 0x0 ;  /* 0x0000000000007b1d */ /* 0x000fec0000010000 */
.L_x_5:
[----:B------:R-:W-:Y:S05]  /*0460*/  BRA.U UP3, `(.L_x_6) ;  /* 0x0000000103407547 */ /* 0x000fea000b800000 */
[----:B------:R-:W-:Y:S01]  /*0470*/  UMOV UR6, 0x400 ;  /* 0x0000040000067882 */ /* 0x000fe20000000000 */
[----:B------:R-:W-:Y:S01]  /*0480*/  UMOV UR5, 0x1 ;  /* 0x0000000100057882 */ /* 0x000fe20000000000 */
[----:B------:R-:W-:Y:S01]  /*0490*/  UMOV UR4, 0x4 ;  /* 0x0000000400047882 */ /* 0x000fe20000000000 */
[----:B------:R-:W-:Y:S02]  /*04a0*/  ULEA UR6, UR13, UR6, 0x18 ;  /* 0x000000060d067291 */ /* 0x000fe4000f8ec0ff */
[----:B------:R-:W-:-:S04]  /*04b0*/  UIADD3 UR8, UPT, UPT, -UR5, 0x100000, URZ ;  /* 0x0010000005087890 */ /* 0x000fc8000fffe1ff */
[----:B------:R-:W-:Y:S02]  /*04c0*/  USHF.L.U32 UR9, UR8, 0xb, URZ ;  /* 0x0000000b08097899 */ /* 0x000fe400080006ff */
[----:B------:R-:W-:Y:S02]  /*04d0*/  USHF.L.U32 UR8, UR8, 0x1, URZ ;  /* 0x0000000108087899 */ /* 0x000fe400080006ff */
[----:B------:R-:W-:-:S04]  /*04e0*/  UIADD3 UR4, UPT, UPT, -UR4, 0x100000, URZ ;  /* 0x0010000004047890 */ /* 0x000fc8000fffe1ff */
[----:B------:R-:W-:Y:S02]  /*04f0*/  USHF.L.U32 UR5, UR4, 0xb, URZ ;  /* 0x0000000b04057899 */ /* 0x000fe400080006ff */
[----:B------:R-:W-:Y:S01]  /*0500*/  USHF.L.U32 UR4, UR4, 0x1, URZ ;  /* 0x0000000104047899 */ /* 0x000fe200080006ff */
[----:B------:R-:W1:Y:S03]  /*0510*/  FENCE.VIEW.ASYNC.S ;  /* 0x00000000000073c6 */ /* 0x000e660000000000 */
[----:B-1----:R1:W2:Y:S01]  /*0520*/  SYNCS.EXCH.64 URZ, [UR6+0x30], UR8 ;  /* 0x0000300806ff75b2 */ /* 0x0022a20008000100 */
[----:B------:R1:W3:Y:S07]  /*0530*/  SYNCS.EXCH.64 URZ, [UR6+0x38], UR8 ;  /* 0x0000380806ff75b2 */ /* 0x0002ee0008000100 */
[----:B------:R1:W4:Y:S01]  /*0540*/  SYNCS.EXCH.64 URZ, [UR6+0x40], UR4 ;  /* 0x0000400406ff75b2 */ /* 0x0003220008000100 */
[----:B------:R1:W5:Y:S01]  /*0550*/  SYNCS.EXCH.64 URZ, [UR6+0x48], UR4 ;  /* 0x0000480406ff75b2 */ /* 0x0003620008000100 */
[----:B------:R-:W-:Y:S01]  /*0560*/  NOP ;  /* 0x0000000000007918 */ /* 0x000fe20000000000 */
.L_x_6:
[----:B------:R-:W-:Y:S01]  /*0570*/  NOP ;  /* 0x0000000000007918 */ /* 0x000fe20000000000 */
[----:B------:R-:W-:Y:S05]  /*0580*/  BRA.U !UP2, `(.L_x_7) ;  /* 0x000000010a087547 */ /* 0x000fea000b800000 */
[----:B--2345:R-:W-:Y:S01]  /*0590*/  UCGABAR_ARV ;  /* 0x00000000000079c7 */ /* 0x03cfe20008000000 */
[----:B------:R-:W-:Y:S05]  /*05a0*/  BRA `(.L_x_8) ;  /* 0x0000000000047947 */ /* 0x000fea0003800000 */
.L_x_7:
[----:B--2345:R-:W-:Y:S01]  /*05b0*/  NOP ;  /* 0x0000000000007918 */ /* 0x03cfe20000000000 */
.L_x_8:
[----:B------:R-:W-:Y:S05]  /*05c0*/  BRA.U !UP2, `(.L_x_9) ;  /* 0x000000010a0c7547 */ /* 0x000fea000b800000 */
[----:B------:R-:W-:Y:S01]  /*05d0*/  UCGABAR_WAIT ;  /* 0x0000000000007dc7 */ /* 0x000fe20008000000 */
[----:B------:R-:W-:Y:S01]  /*05e0*/  CCTL.IVALL ;  /* 0x00000000ff00798f */ /* 0x000fe20002000000 */
[----:B------:R-:W-:Y:S05]  /*05f0*/  BRA `(.L_x_10) ;  /* 0x0000000000047947 */ /* 0x000fea0003800000 */
.L_x_9:
[----:B------:R-:W-:Y:S06]  /*0600*/  BAR.SYNC.DEFER_BLOCKING 0x0 ;  /* 0x0000000000007b1d */ /* 0x000fec0000010000 */
.L_x_10:
[----:B------:R-:W-:Y:S01]  /*0610*/  NOP ;  /* 0x0000000000007918 */ /* 0x000fe20000000000 */
[----:B------:R-:W-:Y:S05]  /*0620*/  BRA.U !UP2, `(.L_x_11) ;  /* 0x000000010a087547 */ /* 0x000fea000b800000 */
[----:B------:R-:W-:Y:S01]  /*0630*/  UCGABAR_ARV ;  /* 0x00000000000079c7 */ /* 0x000fe20008000000 */
[----:B------:R-:W-:Y:S05]  /*0640*/  BRA `(.L_x_12) ;  /* 0x0000000000047947 */ /* 0x000fea0003800000 */
.L_x_11:
[----:B------:R-:W-:Y:S01]  /*0650*/  NOP ;  /* 0x0000000000007918 */ /* 0x000fe20000000000 */
.L_x_12:
[----:B------:R-:W-:Y:S05]  /*0660*/  BRA.U !UP2, `(.L_x_13) ;  /* 0x000000010a0c7547 */ /* 0x000fea000b800000 */
[----:B------:R-:W-:Y:S01]  /*0670*/  UCGABAR_WAIT ;  /* 0x0000000000007dc7 */ /* 0x000fe20008000000 */
[----:B------:R-:W-:Y:S01]  /*0680*/  CCTL.IVALL ;  /* 0x00000000ff00798f */ /* 0x000fe20002000000 */
[----:B------:R-:W-:Y:S05]  /*0690*/  BRA `(.L_x_14) ;  /* 0x0000000000047947 */ /* 0x000fea0003800000 */
.L_x_13:
[----:B------:R-:W-:Y:S06]  /*06a0*/  BAR.SYNC.DEFER_BLOCKING 0x0 ;  /* 0x0000000000007b1d */ /* 0x000fec0000010000 */
.L_x_14:
[----:B------:R-:W-:Y:S01]  /*06b0*/  UMOV UR24, 0x11 ;  /* 0x0000001100187882 */ /* 0x000fe20000000000 */
[----:B------:R-:W2:Y:S01]  /*06c0*/  LDCU.U8 UR20, c[0x0][0x5c8] ;  /* 0x0000b900ff1477ac */ /* 0x000ea20008000000 */
[----:B------:R-:W3:Y:S01]  /*06d0*/  LDCU.U8 UR19, c[0x0][0x5c9] ;  /* 0x0000b920ff1377ac */ /* 0x000ee20008000000 */
[----:B------:R-:W4:Y:S01]  /*06e0*/  LDCU.U8 UR18, c[0x0][0x5d4] ;  /* 0x0000ba80ff1277ac */ /* 0x000f220008000000 */
[----:B------:R-:W5:Y:S01]  /*06f0*/  LDCU.U8 UR17, c[0x0][0x5d5] ;  /* 0x0000baa0ff1177ac */ /* 0x000f620008000000 */
[----:B------:R-:W1:Y:S01]  /*0700*/  LDCU.U8 UR16, c[0x0][0x5e0] ;  /* 0x0000bc00ff1077ac */ /* 0x000e620008000000 */
[----:B------:R-:W1:Y:S01]  /*0710*/  LDCU.U8 UR15, c[0x0][0x5e1] ;  /* 0x0000bc20ff0f77ac */ /* 0x000e620008000000 */
[----:B------:R-:W-:Y:S01]  /*0720*/  USHF.L.U32 UR24, UR24, UR25, URZ ;  /* 0x0000001918187299 */ /* 0x000fe200080006ff */
[----:B------:R-:W-:Y:S05]  /*0730*/  BRA.U UP4, `(.L_x_15) ;  /* 0x00000009044c7547 */ /* 0x000fea000b800000 */
[----:B------:R-:W5:Y:S01]  /*0740*/  S2UR UR29, SR_CTAID.Z ;  /* 0x00000000001d79c3 */ /* 0x000f620000002700 */
[----:B------:R-:W-:Y:S01]  /*0750*/  UMOV UR22, 0x1 ;  /* 0x0000000100167882 */ /* 0x000fe20000000000 */
[----:B------:R-:W-:Y:S01]  /*0760*/  UMOV UR14, URZ ;  /* 0x000000ff000e7c82 */ /* 0x000fe20008000000 */
[----:B-----5:R-:W-:-:S09]  /*0770*/  UISETP.GT.U32.AND UP0, UPT, UR29, 0x3f, UPT ;  /* 0x0000003f1d00788c */ /* 0x020fd2000bf04070 */
[----:B------:R-:W-:Y:S05]  /*0780*/  BRA.U UP0, `(.L_x_16) ;  /* 0x0000000500ec7547 */ /* 0x000fea000b800000 */
[----:B-1----:R-:W1:Y:S01]  /*0790*/  LDCU.64 UR4, c[0x0][0x5c0] ;  /* 0x0000b800ff0477ac */ /* 0x002e620008000a00 */
[----:B------:R-:W5:Y:S01]  /*07a0*/  S2UR UR14, SR_CTAID.Y ;  /* 0x00000000000e79c3 */ /* 0x000f620000002600 */
[----:B------:R-:W4:Y:S01]  /*07b0*/  LDCU UR8, c[0x0][0x5d0] ;  /* 0x0000ba00ff0877ac */ /* 0x000f220008000800 */
[----:B------:R-:W3:Y:S06]  /*07c0*/  LDCU UR10, c[0x0][0x374] ;  /* 0x00006e80ff0a77ac */ /* 0x000eec0008000800 */
[----:B------:R-:W2:Y:S01]  /*07d0*/  S2UR UR11, SR_CTAID.X ;  /* 0x00000000000b79c3 */ /* 0x000ea20000002500 */
[----:B------:R-:W-:Y:S01]  /*07e0*/  UMOV UR22, 0x400 ;  /* 0x0000040000167882 */ /* 0x000fe20000000000 */
[----:B------:R-:W2:Y:S01]  /*07f0*/  LDCU.64 UR30, c[0x0][0x348] ;  /* 0x00006900ff1e77ac */ /* 0x000ea20008000a00 */
[----:B-1----:R-:W-:-:S04]  /*0800*/  UIMAD.WIDE.U32 UR6, UR29, UR5, URZ ;  /* 0x000000051d0672a5 */ /* 0x002fc8000f8e00ff */
[----:B------:R-:W-:Y:S02]  /*0810*/  UIADD3 UR5, UPT, UPT, UR29, -UR7, URZ ;  /* 0x800000071d057290 */ /* 0x000fe4000fffe0ff */
[----:B-----5:R-:W-:Y:S02]  /*0820*/  USHF.L.U32 UR14, UR14, 0x8, URZ ;  /* 0x000000080e0e7899 */ /* 0x020fe400080006ff */
[----:B--2---:R-:W-:Y:S02]  /*0830*/  USHF.R.U32.HI UR5, URZ, UR20, UR5 ;  /* 0x00000014ff057299 */ /* 0x004fe40008011605 */
[----:B------:R-:W-:Y:S02]  /*0840*/  ULOP3.LUT UR27, UR14, 0x100, URZ, 0xc0, !UPT ;  /* 0x000001000e1b7892 */ /* 0x000fe4000f8ec0ff */
[----:B------:R-:W-:Y:S02]  /*0850*/  UIADD3 UR5, UPT, UPT, UR7, UR5, URZ ;  /* 0x0000000507057290 */ /* 0x000fe4000fffe0ff */
[----:B------:R-:W-:-:S02]  /*0860*/  USHF.L.U32 UR11, UR11, 0x7, URZ ;  /* 0x000000070b0b7899 */ /* 0x000fc400080006ff */
[----:B---3--:R-:W-:Y:S02]  /*0870*/  USHF.R.U32.HI UR6, URZ, UR19, UR5 ;  /* 0x00000013ff067299 */ /* 0x008fe40008011605 */
[----:B------:R-:W-:Y:S02]  /*0880*/  ULOP3.LUT UR28, UR11, 0x180, URZ, 0xc0, !UPT ;  /* 0x000001800b1c7892 */ /* 0x000fe4000f8ec0ff */
[----:B------:R-:W-:Y:S01]  /*0890*/  UIADD3 UR6, UPT, UPT, -UR6, URZ, URZ ;  /* 0x000000ff06067290 */ /* 0x000fe2000fffe1ff */
[----:B------:R-:W-:-:S03]  /*08a0*/  UMOV UR14, URZ ;  /* 0x000000ff000e7c82 */ /* 0x000fc60008000000 */
[----:B------:R-:W-:Y:S01]  /*08b0*/  UIMAD UR6, UR6, UR4, UR29 ;  /* 0x00000004060672a4 */ /* 0x000fe2000f8e021d */
[----:B------:R-:W1:Y:S03]  /*08c0*/  LDCU.64 UR4, c[0x0][0x5d8] ;  /* 0x0000bb00ff0477ac */ /* 0x000e660008000a00 */
[----:B----4-:R-:W-:-:S04]  /*08d0*/  UIMAD.WIDE.U32 UR8, UR6, UR8, URZ ;  /* 0x00000008060872a5 */ /* 0x010fc8000f8e00ff */
[----:B------:R-:W-:-:S04]  /*08e0*/  UIADD3 UR7, UPT, UPT, UR6, -UR9, URZ ;  /* 0x8000000906077290 */ /* 0x000fc8000fffe0ff */
[----:B------:R-:W-:-:S04]  /*08f0*/  USHF.R.U32.HI UR7, URZ, UR18, UR7 ;  /* 0x00000012ff077299 */ /* 0x000fc80008011607 */
[----:B------:R-:W-:-:S04]  /*0900*/  UIADD3 UR7, UPT, UPT, UR9, UR7, URZ ;  /* 0x0000000709077290 */ /* 0x000fc8000fffe0ff */
[----:B------:R-:W-:-:S04]  /*0910*/  USHF.R.U32.HI UR7, URZ, UR17, UR7 ;  /* 0x00000011ff077299 */ /* 0x000fc80008011607 */
[----:B-1----:R-:W-:-:S07]  /*0920*/  UIMAD.WIDE.U32 UR8, UR7, UR5, URZ ;  /* 0x00000005070872a5 */ /* 0x002fce000f8e00ff */
[----:B------:R-:W-:Y:S02]  /*0930*/  UMOV UR13, UR9 ;  /* 0x00000009000d7c82 */ /* 0x000fe40008000000 */
[----:B------:R-:W-:Y:S02]  /*0940*/  UIADD3 UR5, UPT, UPT, UR7, -UR13, URZ ;  /* 0x8000000d07057290 */ /* 0x000fe4000fffe0ff */
[----:B------:R-:W1:Y:S02]  /*0950*/  LDCU UR9, c[0x0][0x370] ;  /* 0x00006e00ff0977ac */ /* 0x000e640008000800 */
[----:B------:R-:W-:Y:S01]  /*0960*/  USHF.R.U32.HI UR5, URZ, UR16, UR5 ;  /* 0x00000010ff057299 */ /* 0x000fe20008011605 */
[----:B------:R-:W2:Y:S03]  /*0970*/  LDCU UR8, c[0x0][0x378] ;  /* 0x00006f00ff0877ac */ /* 0x000ea60008000800 */
[----:B------:R-:W-:Y:S01]  /*0980*/  UIADD3 UR5, UPT, UPT, UR13, UR5, URZ ;  /* 0x000000050d057290 */ /* 0x000fe2000fffe0ff */
[----:B------:R-:W3:Y:S03]  /*0990*/  S2UR UR13, SR_CgaCtaId ;  /* 0x00000000000d79c3 */ /* 0x000ee60000008800 */
[----:B------:R-:W-:-:S04]  /*09a0*/  USHF.R.U32.HI UR5, URZ, UR15, UR5 ;  /* 0x0000000fff057299 */ /* 0x000fc80008011605 */
[----:B------:R-:W-:Y:S02]  /*09b0*/  UIADD3 UR5, UPT, UPT, -UR5, URZ, URZ ;  /* 0x000000ff05057290 */ /* 0x000fe4000fffe1ff */
[----:B-1----:R-:W-:Y:S02]  /*09c0*/  UIMAD UR9, UR10, UR9, URZ ;  /* 0x000000090a0972a4 */ /* 0x002fe4000f8e02ff */
[----:B------:R-:W-:Y:S02]  /*09d0*/  UIMAD UR4, UR5, UR4, UR7 ;  /* 0x00000004050472a4 */ /* 0x000fe4000f8e0207 */
[----:B--2---:R-:W-:Y:S02]  /*09e0*/  UIMAD UR8, UR9, UR8, URZ ;  /* 0x00000008090872a4 */ /* 0x004fe4000f8e02ff */
[----:B------:R-:W-:Y:S02]  /*09f0*/  UIADD3 UR7, UPT, UPT, -UR7, URZ, URZ ;  /* 0x000000ff07077290 */ /* 0x000fe4000fffe1ff */
[----:B------:R-:W-:Y:S01]  /*0a00*/  USHF.R.S32.HI UR26, URZ, 0x1f, UR8 ;  /* 0x0000001fff1a7899 */ /* 0x000fe20008011408 */
[----:B------:R-:W1:Y:S03]  /*0a10*/  LDCU UR5, c[0x0][0x5cc] ;  /* 0x0000b980ff0577ac */ /* 0x000e660008000800 */
[----:B------:R-:W-:-:S02]  /*0a20*/  ULEA.HI UR26, UR26, UR8, URZ, 0x3 ;  /* 0x000000081a1a7291 */ /* 0x000fc4000f8f18ff */
[----:B---3--:R-:W-:-:S03]  /*0a30*/  ULEA UR13, UR13, UR22, 0x18 ;  /* 0x000000160d0d7291 */ /* 0x008fc6000f8ec0ff */
[----:B------:R-:W-:Y:S01]  /*0a40*/  UMOV UR22, 0x1 ;  /* 0x0000000100167882 */ /* 0x000fe20000000000 */
[----:B-1----:R-:W-:-:S12]  /*0a50*/  UIMAD UR5, UR7, UR5, UR6 ;  /* 0x00000005070572a4 */ /* 0x002fd8000f8e0206 */
.L_x_20:
[----:B------:R-:W-:Y:S01]  /*0a60*/  USHF.L.U32 UR6, UR22, 0x1f, URZ ;  /* 0x0000001f16067899 */ /* 0x000fe200080006ff */
[----:B------:R-:W-:Y:S01]  /*0a70*/  HFMA2 R2, -RZ, RZ, 0, -2 ;  /* 0x0000c000ff027431 */ /* 0x000fe200000001ff */
[----:B------:R-:W-:Y:S02]  /*0a80*/  ULEA UR7, UR14, UR13, 0x3 ;  /* 0x0000000d0e077291 */ /* 0x000fe4000f8e18ff */
[----:B------:R-:W-:Y:S02]  /*0a90*/  ULEA UR11, UR5, UR28, 0x9 ;  /* 0x0000001c050b7291 */ /* 0x000fe4000f8e48ff */
[----:B------:R-:W-:Y:S01]  /*0aa0*/  MOV R0, UR6 ;  /* 0x0000000600007c02 */ /* 0x000fe20008000f00 */
[----:B------:R-:W-:Y:S02]  /*0ab0*/  UIADD3 UR40, UP1, UPT, UR30, 0x40, URZ ;  /* 0x000000401e287890 */ /* 0x000fe4000ff3e0ff */
[----:B------:R-:W-:Y:S02]  /*0ac0*/  UIADD3 UR38, UP0, UPT, UR30, 0xc0, URZ ;  /* 0x000000c01e267890 */ /* 0x000fe4000ff1e0ff */
[----:B----4-:R1:W2:Y:S01]  /*0ad0*/  SYNCS.PHASECHK.TRANS64.TRYWAIT P2, [UR7+0x18], R0 ;  /* 0x00001800ff0075a7 */ /* 0x0102a20008041107 */
[----:B------:R-:W-:-:S02]  /*0ae0*/  ULEA UR7, UR4, UR27, 0x9 ;  /* 0x0000001b04077291 */ /* 0x000fc4000f8e48ff */
[----:B------:R-:W-:Y:S02]  /*0af0*/  UIADD3.X UR41, UPT, UPT, URZ, UR31, URZ, UP1, !UPT ;  /* 0x0000001fff297290 */ /* 0x000fe40008ffe4ff */
[----:B------:R-:W-:Y:S02]  /*0b00*/  UIADD3.X UR39, UPT, UPT, URZ, UR31, URZ, UP0, !UPT ;  /* 0x0000001fff277290 */ /* 0x000fe400087fe4ff */
[----:B------:R-:W-:Y:S02]  /*0b10*/  ULEA UR11, UR23, UR11, 0x6 ;  /* 0x0000000b170b7291 */ /* 0x000fe4000f8e30ff */
[----:B------:R-:W-:Y:S01]  /*0b20*/  ULEA UR7, UR25, UR7, 0x6 ;  /* 0x0000000719077291 */ /* 0x000fe2000f8e30ff */
[----:B------:R-:W-:Y:S01]  /*0b30*/  UMOV UR36, URZ ;  /* 0x000000ff00247c82 */ /* 0x000fe20008000000 */
[----:B------:R-:W-:Y:S02]  /*0b40*/  UPRMT UR35, URZ, 0x5410, UR24 ;  /* 0x00005410ff237896 */ /* 0x000fe40008000018 */
[----:B------:R-:W-:-:S12]  /*0b50*/  UPRMT UR34, URZ, 0x5410, UR12 ;  /* 0x00005410ff227896 */ /* 0x000fd8000800000c */
.L_x_19:
[----:B---3--:R-:W-:Y:S02]  /*0b60*/  UIADD3 UR5, UPT, UPT, UR14, 0x1, URZ ;  /* 0x000000010e057890 */ /* 0x008fe4000fffe0ff */
[----:B------:R-:W-:Y:S02]  /*0b70*/  ULEA UR8, UR14, UR23, 0x1 ;  /* 0x000000170e087291 */ /* 0x000fe4000f8e08ff */
[----:B------:R-:W-:Y:S02]  /*0b80*/  UISETP.NE.AND UP0, UPT, UR5, 0x3, UPT ;  /* 0x000000030500788c */ /* 0x000fe4000bf05270 */
[----:B------:R-:W-:Y:S02]  /*0b90*/  ULEA UR4, UR14, UR25, 0x2 ;  /* 0x000000190e047291 */ /* 0x000fe4000f8e10ff */
[----:B------:R-:W-:Y:S02]  /*0ba0*/  ULEA UR9, UR14, UR13, 0x3 ;  /* 0x0000000d0e097291 */ /* 0x000fe4000f8e18ff */
[----:B------:R-:W-:-:S02]  /*0bb0*/  USEL UR14, UR5, URZ, UP0 ;  /* 0x000000ff050e7287 */ /* 0x000fc40008000000 */
[----:B------:R-:W-:Y:S02]  /*0bc0*/  USEL UR6, URZ, 0x1, UP0 ;  /* 0x00000001ff067887 */ /* 0x000fe40008000000 */
[----:B------:R-:W-:Y:S02]  /*0bd0*/  USHF.L.U32 UR10, UR36, 0x6, URZ ;  /* 0x00000006240a7899 */ /* 0x000fe400080006ff */
[----:B------:R-:W-:Y:S02]  /*0be0*/  ULEA UR8, UR8, UR13, 0xd ;  /* 0x0000000d08087291 */ /* 0x000fe4000f8e68ff */
[----:B------:R-:W-:Y:S02]  /*0bf0*/  ULEA UR4, UR4, UR13, 0xd ;  /* 0x0000000d04047291 */ /* 0x000fe4000f8e68ff */
[----:B------:R-:W-:Y:S01]  /*0c00*/  UISETP.GT.U32.AND UP0, UPT, UR36, 0x3e, UPT ;  /* 0x0000003e2400788c */ /* 0x000fe2000bf04070 */
[----:B--2-4-:R-:W-:Y:S10]  /*0c10*/  @P2 BRA `(.L_x_17) ;  /* 0x0000000000102947 */ /* 0x014ff40003800000 */
[----:B------:R-:W-:-:S06]  /*0c20*/  USHF.L.U32 UR5, UR22, 0x1f, URZ ;  /* 0x0000001f16057899 */ /* 0x000fcc00080006ff */
[----:B-1----:R-:W-:-:S04]  /*0c30*/  MOV R0, UR5 ;  /* 0x0000000500007c02 */ /* 0x002fc80008000f00 */
[----:B------:R-:W1:Y:S02]  /*0c40*/  SYNCS.PHASECHK.TRANS64.TRYWAIT P0, [UR9+0x18], R0 ;  /* 0x00001800ff0075a7 */ /* 0x000e640008001109 */
[----:B-1----:R-:W-:Y:S05]  /*0c50*/  @!P0 BRA `(.L_x_18) ;  /* 0x0000003000f08947 */ /* 0x002fea0003800000 */
.L_x_17:
[----:B------:R-:W-:Y:S02]  /*0c60*/  ELECT P1, URZ, PT ;  /* 0x0000000000ff782f */ /* 0x000fe40003820000 */
[----:B------:R-:W-:Y:S01]  /*0c70*/  PLOP3.LUT P0, PT, PT, PT, UP0, 0x80, 0x8 ;  /* 0x000000000008781c */ /* 0x000fe20003f0f008 */
[----:B------:R-:W-:Y:S01]  /*0c80*/  ULOP3.LUT UR22, UR22, UR6, URZ, 0x3c, !UPT ;  /* 0x0000000616167292 */ /* 0x000fe2000f8e3cff */
[----:B------:R-:W-:Y:S01]  /*0c90*/  PLOP3.LUT P2, PT, PT, PT, PT, 0x80, 0x8 ;  /* 0x000000000008781c */ /* 0x000fe20003f4f070 */
[----:B------:R-:W-:Y:S02]  /*0ca0*/  UIADD3 UR8, UPT, UPT, UR8, 0xc400, URZ ;  /* 0x0000c40008087890 */ /* 0x000fe4000fffe0ff */
[----:B------:R-:W-:Y:S02]  /*0cb0*/  UIADD3 UR4, UPT, UPT, UR4, 0x18400, URZ ;  /* 0x0001840004047890 */ /* 0x000fe4000fffe0ff */
[----:B------:R-:W-:Y:S02]  /*0cc0*/  @!UP0 USHF.L.U32 UR32, UR22, 0x1f, URZ ;  /* 0x0000001f16208899 */ /* 0x000fe400080006ff */
[----:B------:R-:W-:Y:S01]  /*0cd0*/  @!UP0 ULEA UR33, UR14, UR13, 0x3 ;  /* 0x0000000d0e218291 */ /* 0x000fe2000f8e18ff */
[----:B------:R-:W-:Y:S01]  /*0ce0*/  UMOV UR5, UR9 ;  /* 0x0000000900057c82 */ /* 0x000fe20008000000 */
[----:B------:R-:W-:-:S02]  /*0cf0*/  UMOV UR6, UR10 ;  /* 0x0000000a00067c82 */ /* 0x000fc40008000000 */
[----:B-1----:R-:W-:Y:S01]  /*0d00*/  IMAD.U32 R0, RZ, RZ, UR32 ;  /* 0x00000020ff007e24 */ /* 0x002fe2000f8e00ff */
[----:B------:R3:W-:Y:S01]  /*0d10*/  @P1 SYNCS.ARRIVE.TRANS64 RZ, [UR9], R2 ;  /* 0x00000002ffff19a7 */ /* 0x0007e20008000009 */
[----:B------:R3:W-:Y:S01]  /*0d20*/  UTMALDG.2D.MULTICAST [UR8], [UR40], UR35, desc[URZ] ;  /* 0x0000ff08280073b4 */ /* 0x0007e20008009823 */
[----:B------:R-:W-:-:S04]  /*0d30*/  UIADD3 UR36, UPT, UPT, UR36, 0x1, URZ ;  /* 0x0000000124247890 */ /* 0x000fc8000fffe0ff */
[----:B------:R-:W-:Y:S01]  /*0d40*/  UISETP.NE.AND UP0, UPT, UR36, 0x40, UPT ;  /* 0x000000402400788c */ /* 0x000fe2000bf05270 */
[----:B------:R3:W-:Y:S01]  /*0d50*/  UTMALDG.2D.MULTICAST [UR4], [UR38], UR34, desc[URZ] ;  /* 0x0000ff04260073b4 */ /* 0x0007e20008009822 */
[----:B------:R3:W4:Y:S07]  /*0d60*/  @!P0 SYNCS.PHASECHK.TRANS64.TRYWAIT P2, [UR33+0x18], R0 ;  /* 0x00001800ff0085a7 */ /* 0x00072e0008041121 */
[----:B------:R-:W-:Y:S05]  /*0d70*/  BRA.U UP0, `(.L_x_19) ;  /* 0xfffffffd00787547 */ /* 0x000fea000b83ffff */
[----:B---3--:R-:W1:Y:S01]  /*0d80*/  LDCU.64 UR4, c[0x0][0x5c0] ;  /* 0x0000b800ff0477ac */ /* 0x008e620008000a00 */
[----:B------:R-:W-:-:S04]  /*0d90*/  ULEA.HI.SX32 UR29, UR26, UR29, 0x1d ;  /* 0x0000001d1a1d7291 */ /* 0x000fc8000f8feaff */
[----:B------:R-:W-:Y:S02]  /*0da0*/  UISETP.GE.AND UP0, UPT, UR29, 0x40, UPT ;  /* 0x000000401d00788c */ /* 0x000fe4000bf06270 */
[----:B-1----:R-:W-:Y:S01]  /*0db0*/  UIMAD.WIDE.U32 UR6, UR29, UR5, URZ ;  /* 0x000000051d0672a5 */ /* 0x002fe2000f8e00ff */
[----:B------:R-:W1:Y:S03]  /*0dc0*/  LDCU UR5, c[0x0][0x5d0] ;  /* 0x0000ba00ff0577ac */ /* 0x000e660008000800 */
[----:B------:R-:W-:-:S04]  /*0dd0*/  UIADD3 UR6, UPT, UPT, UR29, -UR7, URZ ;  /* 0x800000071d067290 */ /* 0x000fc8000fffe0ff */
[----:B------:R-:W-:-:S04]  /*0de0*/  USHF.R.U32.HI UR6, URZ, UR20, UR6 ;  /* 0x00000014ff067299 */ /* 0x000fc80008011606 */
[----:B------:R-:W-:-:S04]  /*0df0*/  UIADD3 UR7, UPT, UPT, UR7, UR6, URZ ;  /* 0x0000000607077290 */ /* 0x000fc8000fffe0ff */
[----:B------:R-:W-:-:S04]  /*0e00*/  USHF.R.U32.HI UR7, URZ, UR19, UR7 ;  /* 0x00000013ff077299 */ /* 0x000fc80008011607 */
[----:B------:R-:W-:-:S04]  /*0e10*/  UIADD3 UR7, UPT, UPT, -UR7, URZ, URZ ;  /* 0x000000ff07077290 */ /* 0x000fc8000fffe1ff */
[----:B------:R-:W-:-:S04]  /*0e20*/  UIMAD UR7, UR4, UR7, UR29 ;  /* 0x00000007040772a4 */ /* 0x000fc8000f8e021d */
[----:B-1----:R-:W-:Y:S01]  /*0e30*/  UIMAD.WIDE.U32 UR8, UR7, UR5, URZ ;  /* 0x00000005070872a5 */ /* 0x002fe2000f8e00ff */
[----:B------:R-:W1:Y:S03]  /*0e40*/  LDCU.64 UR4, c[0x0][0x5d8] ;  /* 0x0000bb00ff0477ac */ /* 0x000e660008000a00 */
[----:B------:R-:W-:-:S04]  /*0e50*/  UIADD3 UR6, UPT, UPT, UR7, -UR9, URZ ;  /* 0x8000000907067290 */ /* 0x000fc8000fffe0ff */
[----:B------:R-:W-:-:S04]  /*0e60*/  USHF.R.U32.HI UR6, URZ, UR18, UR6 ;  /* 0x00000012ff067299 */ /* 0x000fc80008011606 */
[----:B------:R-:W-:-:S04]  /*0e70*/  UIADD3 UR6, UPT, UPT, UR9, UR6, URZ ;  /* 0x0000000609067290 */ /* 0x000fc8000fffe0ff */
[----:B------:R-:W-:-:S04]  /*0e80*/  USHF.R.U32.HI UR6, URZ, UR17, UR6 ;  /* 0x00000011ff067299 */ /* 0x000fc80008011606 */
[----:B-1----:R-:W-:Y:S01]  /*0e90*/  UIMAD.WIDE.U32 UR8, UR6, UR5, URZ ;  /* 0x00000005060872a5 */ /* 0x002fe2000f8e00ff */
[----:B------:R-:W1:Y:S03]  /*0ea0*/  LDCU UR5, c[0x0][0x5cc] ;  /* 0x0000b980ff0577ac */ /* 0x000e660008000800 */
[----:B------:R-:W-:-:S04]  /*0eb0*/  UIADD3 UR8, UPT, UPT, UR6, -UR9, URZ ;  /* 0x8000000906087290 */ /* 0x000fc8000fffe0ff */
[----:B------:R-:W-:-:S04]  /*0ec0*/  USHF.R.U32.HI UR8, URZ, UR16, UR8 ;  /* 0x00000010ff087299 */ /* 0x000fc80008011608 */
[----:B------:R-:W-:Y:S02]  /*0ed0*/  UIADD3 UR8, UPT, UPT, UR9, UR8, URZ ;  /* 0x0000000809087290 */ /* 0x000fe4000fffe0ff */
[----:B------:R-:W-:Y:S02]  /*0ee0*/  UIADD3 UR9, UPT, UPT, -UR6, URZ, URZ ;  /* 0x000000ff06097290 */ /* 0x000fe4000fffe1ff */
[----:B------:R-:W-:Y:S02]  /*0ef0*/  USHF.R.U32.HI UR8, URZ, UR15, UR8 ;  /* 0x0000000fff087299 */ /* 0x000fe40008011608 */
[----:B-1----:R-:W-:Y:S02]  /*0f00*/  UIMAD UR5, UR5, UR9, UR7 ;  /* 0x00000009050572a4 */ /* 0x002fe4000f8e0207 */
[----:B------:R-:W-:-:S04]  /*0f10*/  UIADD3 UR8, UPT, UPT, -UR8, URZ, URZ ;  /* 0x000000ff08087290 */ /* 0x000fc8000fffe1ff */
[----:B------:R-:W-:Y:S01]  /*0f20*/  UIMAD UR4, UR4, UR8, UR6 ;  /* 0x00000008040472a4 */ /* 0x000fe2000f8e0206 */
[----:B------:R-:W-:Y:S11]  /*0f30*/  BRA.U !UP0, `(.L_x_20) ;  /* 0xfffffff908c87547 */ /* 0x000ff6000b83ffff */
.L_x_16:
[----:B------:R-:W5:Y:S01]  /*0f40*/  S2UR UR13, SR_CgaCtaId ;  /* 0x00000000000d79c3 */ /* 0x000f620000008800 */
[----:B------:R-:W-:Y:S02]  /*0f50*/  UISETP.NE.AND UP0, UPT, UR14, 0x2, UPT ;  /* 0x000000020e00788c */ /* 0x000fe4000bf05270 */
[----:B-1----:R-:W-:Y:S01]  /*0f60*/  UIADD3 UR4, UPT, UPT, UR14, 0x2, URZ ;  /* 0x000000020e047890 */ /* 0x002fe2000fffe0ff */
[----:B------:R-:W-:-:S03]  /*0f70*/  UMOV UR5, 0x400 ;  /* 0x0000040000057882 */ /* 0x000fc60000000000 */
[----:B------:R-:W-:-:S04]  /*0f80*/  USEL UR4, UR4, 0x1, UP0 ;  /* 0x0000000104047887 */ /* 0x000fc80008000000 */
[----:B------:R-:W-:-:S04]  /*0f90*/  UISETP.NE.AND UP0, UPT, UR4, 0x3, UPT ;  /* 0x000000030400788c */ /* 0x000fc8000bf05270 */
[----:B------:R-:W-:Y:S02]  /*0fa0*/  UISETP.EQ.XOR UP1, UPT, UR14, 0x2, !UP0 ;  /* 0x000000020e00788c */ /* 0x000fe4000c722a70 */
[----:B------:R-:W-:Y:S02]  /*0fb0*/  USEL UR4, UR4, URZ, UP0 ;  /* 0x000000ff04047287 */ /* 0x000fe40008000000 */
[----:B------:R-:W-:-:S04]  /*0fc0*/  USEL UR6, URZ, 0x1, !UP1 ;  /* 0x00000001ff067887 */ /* 0x000fc8000c800000 */
[----:B------:R-:W-:Y:S02]  /*0fd0*/  ULOP3.LUT UR6, UR22, UR6, URZ, 0x3c, !UPT ;  /* 0x0000000616067292 */ /* 0x000fe4000f8e3cff */
[----:B-----5:R-:W-:Y:S02]  /*0fe0*/  ULEA UR5, UR13, UR5, 0x18 ;  /* 0x000000050d057291 */ /* 0x020fe4000f8ec0ff */
[----:B------:R-:W-:Y:S02]  /*0ff0*/  USHF.L.U32 UR6, UR6, 0x1f, URZ ;  /* 0x0000001f06067899 */ /* 0x000fe400080006ff */
[----:B------:R-:W-:-:S04]  /*1000*/  ULEA UR4, UR4, UR5, 0x3 ;  /* 0x0000000504047291 */ /* 0x000fc8000f8e18ff */
[----:B------:R-:W-:-:S05]  /*1010*/  MOV R0, UR6 ;  /* 0x0000000600007c02 */ /* 0x000fca0008000f00 */
[----:B------:R-:W1:Y:S02]  /*1020*/  SYNCS.PHASECHK.TRANS64.TRYWAIT P0, [UR4+0x18], R0 ;  /* 0x00001800ff0075a7 */ /* 0x000e640008001104 */
[----:B-1----:R-:W-:Y:S05]  /*1030*/  @!P0 BRA `(.L_x_21) ;  /* 0x0000003000188947 */ /* 0x002fea0003800000 */
.L_x_47:
[----:B------:R-:W-:-:S13]  /*1040*/  ELECT P0, URZ, PT ;  /* 0x0000000000ff782f */ /* 0x000fda0003800000 */
[----:B-1----:R-:W-:-:S04]  /*1050*/  @P0 MOV R0, 0xc000 ;  /* 0x0000c00000000802 */ /* 0x002fc80000000f00 */
[----:B------:R1:W-:Y:S03]  /*1060*/  @P0 SYNCS.ARRIVE.TRANS64 RZ, [UR4], R0 ;  /* 0x00000000ffff09a7 */ /* 0x0003e60008000004 */
.L_x_15:
[----:B------:R-:W-:-:S09]  /*1070*/  UISETP.NE.AND UP0, UPT, UR21, 0x4, UPT ;  /* 0x000000041500788c */ /* 0x000fd2000bf05270 */
[----:B------:R-:W-:Y:S05]  /*1080*/  BRA.U UP0, `(.L_x_22) ;  /* 0x0000000900187547 */ /* 0x000fea000b800000 */
[----:B------:R-:W5:Y:S08]  /*1090*/  S2UR UR14, SR_CTAID.Z ;  /* 0x00000000000e79c3 */ /* 0x000f700000002700 */
[----:B------:R-:W-:Y:S01]  /*10a0*/  BAR.SYNC.DEFER_BLOCKING 0x2, 0xa0 ;  /* 0x0082800000007b1d */ /* 0x000fe20000010000 */
[----:B------:R-:W-:Y:S01]  /*10b0*/  HFMA2 R6, -RZ, RZ, 0, 5.9604644775390625e-08 ;  /* 0x00000001ff067431 */ /* 0x000fe200000001ff */
[----:B------:R-:W-:Y:S01]  /*10c0*/  MOV R5, 0x1 ;  /* 0x0000000100057802 */ /* 0x000fe20000000f00 */
[----:B-----5:R-:W-:-:S09]  /*10d0*/  UISETP.GT.U32.AND UP0, UPT, UR14, 0x3f, UPT ;  /* 0x0000003f0e00788c */ /* 0x020fd2000bf04070 */
[----:B------:R-:W-:Y:S05]  /*10e0*/  BRA.U UP0, `(.L_x_23) ;  /* 0x0000000500c87547 */ /* 0x000fea000b800000 */
[----:B-1----:R-:W-:Y:S01]  /*10f0*/  UMOV UR4, 0x400 ;  /* 0x0000040000047882 */ /* 0x002fe20000000000 */
[----:B------:R-:W1:Y:S01]  /*1100*/  LDCU UR8, c[0x0][0x374] ;  /* 0x00006e80ff0877ac */ /* 0x000e620008000800 */
[----:B------:R-:W-:Y:S01]  /*1110*/  MOV R5, 0x1 ;  /* 0x0000000100057802 */ /* 0x000fe20000000f00 */
[----:B------:R-:W-:Y:S01]  /*1120*/  ULEA UR4, UR13, UR4, 0x18 ;  /* 0x000000040d047291 */ /* 0x000fe2000f8ec0ff */
[----:B------:R-:W1:Y:S01]  /*1130*/  LDCU UR7, c[0x0][0x370] ;  /* 0x00006e00ff0777ac */ /* 0x000e620008000800 */
[----:B------:R-:W5:Y:S07]  /*1140*/  LDCU UR6, c[0x0][0x378] ;  /* 0x00006f00ff0677ac */ /* 0x000f6e0008000800 */
[----:B------:R-:W4:Y:S01]  /*1150*/  LDS R0, [UR4+0x58] ;  /* 0x00005804ff007984 */ /* 0x000f220008000800 */
[----:B------:R-:W-:Y:S01]  /*1160*/  ULOP3.LUT UR9, UR13, 0x7, URZ, 0xc0, !UPT ;  /* 0x000000070d097892 */ /* 0x000fe2000f8ec0ff */
[----:B------:R-:W-:Y:S01]  /*1170*/  UMOV UR45, 0x8402490 ;  /* 0x08402490002d7882 */ /* 0x000fe20000000000 */
[----:B------:R-:W-:-:S02]  /*1180*/  UIADD3 UR11, UPT, UPT, UR4, 0xc400, URZ ;  /* 0x0000c400040b7890 */ /* 0x000fc4000fffe0ff */
[----:B------:R-:W-:Y:S02]  /*1190*/  UISETP.GT.U32.AND UP0, UPT, UR9, 0xffff, UPT ;  /* 0x0000ffff0900788c */ /* 0x000fe4000bf04070 */
[----:B------:R-:W-:Y:S02]  /*11a0*/  UIADD3 UR10, UPT, UPT, UR4, 0x18400, URZ ;  /* 0x00018400040a7890 */ /* 0x000fe4000fffe0ff */
[----:B------:R-:W-:Y:S02]  /*11b0*/  USEL UR9, UR9, 0xffff, !UP0 ;  /* 0x0000ffff09097887 */ /* 0x000fe4000c000000 */
[----:B-1----:R-:W-:Y:S02]  /*11c0*/  UIMAD UR7, UR8, UR7, URZ ;  /* 0x00000007080772a4 */ /* 0x002fe4000f8e02ff */
[----:B------:R-:W-:Y:S02]  /*11d0*/  USEL UR44, URZ, 0x4000, UP6 ;  /* 0x00004000ff2c7887 */ /* 0x000fe4000b000000 */
[----:B------:R-:W-:-:S02]  /*11e0*/  USEL UR45, UR45, 0x8400490, !UP5 ;  /* 0x084004902d2d7887 */ /* 0x000fc4000e800000 */
[----:B------:R-:W-:Y:S02]  /*11f0*/  USHF.R.U32.HI UR11, URZ, 0x4, UR11 ;  /* 0x00000004ff0b7899 */ /* 0x000fe4000801160b */
[----:B------:R-:W-:Y:S02]  /*1200*/  USHF.R.U32.HI UR10, URZ, 0x4, UR10 ;  /* 0x00000004ff0a7899 */ /* 0x000fe4000801160a */
[----:B------:R-:W-:Y:S02]  /*1210*/  ULOP3.LUT UR9, UR9, 0xffff, URZ, 0xc0, !UPT ;  /* 0x0000ffff09097892 */ /* 0x000fe4000f8ec0ff */
[----:B-----5:R-:W-:Y:S02]  /*1220*/  UIMAD UR6, UR7, UR6, URZ ;  /* 0x00000006070672a4 */ /* 0x020fe4000f8e02ff */
[----:B------:R-:W-:Y:S01]  /*1230*/  UIADD3 UR45, UPT, UPT, UR44, UR45, URZ ;  /* 0x0000002d2c2d7290 */ /* 0x000fe2000fffe0ff */
[----:B------:R-:W-:Y:S01]  /*1240*/  UMOV UR5, 0x1 ;  /* 0x0000000100057882 */ /* 0x000fe20000000000 */
[----:B------:R-:W-:-:S02]  /*1250*/  ULOP3.LUT UR7, UR11, 0x3fc0, URZ, 0xc0, !UPT ;  /* 0x00003fc00b077892 */ /* 0x000fc4000f8ec0ff */
[----:B------:R-:W-:Y:S02]  /*1260*/  ULOP3.LUT UR11, UR10, 0x3fc0, URZ, 0xc0, !UPT ;  /* 0x00003fc00a0b7892 */ /* 0x000fe4000f8ec0ff */
[----:B------:R-:W-:Y:S02]  /*1270*/  USHF.L.U32 UR5, UR5, UR9, URZ ;  /* 0x0000000905057299 */ /* 0x000fe400080006ff */
[----:B------:R-:W-:Y:S02]  /*1280*/  USHF.R.S32.HI UR33, URZ, 0x1f, UR6 ;  /* 0x0000001fff217899 */ /* 0x000fe40008011406 */
[----:B------:R-:W-:Y:S02]  /*1290*/  ULOP3.LUT UR24, UR12, 0xffff, UR24, 0xc8, !UPT ;  /* 0x0000ffff0c187892 */ /* 0x000fe4000f8ec818 */
[----:B------:R-:W-:Y:S01]  /*12a0*/  ULOP3.LUT UR10, UR7, 0x10000, URZ, 0xfc, !UPT ;  /* 0x00010000070a7892 */ /* 0x000fe2000f8efcff */
[----:B----4-:R-:W-:Y:S01]  /*12b0*/  R2UR UR34, R0 ;  /* 0x00000000002272ca */ /* 0x010fe200000e0000 */
[----:B------:R-:W-:-:S02]  /*12c0*/  ULOP3.LUT UR11, UR11, 0x10000, URZ, 0xfc, !UPT ;  /* 0x000100000b0b7892 */ /* 0x000fc4000f8efcff */
[----:B------:R-:W-:Y:S02]  /*12d0*/  ULEA.HI UR33, UR33, UR6, URZ, 0x3 ;  /* 0x0000000621217291 */ /* 0x000fe4000f8f18ff */
[----:B------:R-:W-:Y:S01]  /*12e0*/  ULOP3.LUT UR22, UR5, 0xffff, URZ, 0xc0, !UPT ;  /* 0x0000ffff05167892 */ /* 0x000fe2000f8ec0ff */
[----:B------:R-:W-:Y:S01]  /*12f0*/  UMOV UR32, URZ ;  /* 0x000000ff00207c82 */ /* 0x000fe20008000000 */
[----:B------:R-:W-:Y:S01]  /*1300*/  UMOV UR31, URZ ;  /* 0x000000ff001f7c82 */ /* 0x000fe20008000000 */
[----:B------:R-:W-:Y:S01]  /*1310*/  UMOV UR29, URZ ;  /* 0x000000ff001d7c82 */ /* 0x000fe20008000000 */
[----:B------:R-:W-:Y:S01]  /*1320*/  UMOV UR44, URZ ;  /* 0x000000ff002c7c82 */ /* 0x000fe20008000000 */
[----:B------:R-:W-:Y:S01]  /*1330*/  UMOV UR40, URZ ;  /* 0x000000ff00287c82 */ /* 0x000fe20008000000 */
[----:B------:R-:W-:Y:S01]  /*1340*/  UMOV UR41, UR45 ;  /* 0x0000002d00297c82 */ /* 0x000fe20008000000 */
[----:B------:R-:W-:Y:S01]  /*1350*/  UMOV UR38, URZ ;  /* 0x000000ff00267c82 */ /* 0x000fe20008000000 */
[----:B------:R-:W-:Y:S01]  /*1360*/  UMOV UR39, UR45 ;  /* 0x0000002d00277c82 */ /* 0x000fe20008000000 */
[----:B------:R-:W-:Y:S01]  /*1370*/  UMOV UR36, URZ ;  /* 0x000000ff00247c82 */ /* 0x000fe20008000000 */
[----:B------:R-:W-:-:S05]  /*1380*/  UMOV UR37, UR45 ;  /* 0x0000002d00257c82 */ /* 0x000fca0008000000 */
.L_x_28:
[----:B------:R-:W-:Y:S01]  /*1390*/  USHF.L.U32 UR5, UR31, 0x1f, URZ ;  /* 0x0000001f1f057899 */ /* 0x000fe200080006ff */
[----:B------:R-:W-:Y:S01]  /*13a0*/  SHF.L.U32 R2, R5, 0x1f, RZ ;  /* 0x0000001f05027819 */ /* 0x000fe200000006ff */
[----:B------:R-:W-:Y:S02]  /*13b0*/  ULEA UR6, UR29, UR4, 0x3 ;  /* 0x000000041d067291 */ /* 0x000fe4000f8e18ff */
[----:B-1----:R-:W-:Y:S02]  /*13c0*/  ULEA UR7, UR32, UR4, 0x3 ;  /* 0x0000000420077291 */ /* 0x002fe4000f8e18ff */
[----:B----4-:R-:W-:Y:S01]  /*13d0*/  MOV R0, UR5 ;  /* 0x0000000500007c02 */ /* 0x010fe20008000f00 */
[----:B------:R-:W-:Y:S02]  /*13e0*/  ULEA UR9, UR32, UR34, 0x8 ;  /* 0x0000002220097291 */ /* 0x000fe4000f8e40ff */
[----:B------:R-:W-:Y:S02]  /*13f0*/  ULEA.HI.SX32 UR14, UR33, UR14, 0x1d ;  /* 0x0000000e210e7291 */ /* 0x000fe4000f8feaff */
[----:B-----5:R1:W4:Y:S01]  /*1400*/  SYNCS.PHASECHK.TRANS64.TRYWAIT P1, [UR6], R0 ;  /* 0x00000000ff0075a7 */ /* 0x0203220008021106 */
[----:B------:R-:W-:Y:S01]  /*1410*/  UPLOP3.LUT UP2, UPT, UPT, UPT, UPT, 0x40, 0x4 ;  /* 0x000000000004789c */ /* 0x000fe20003f4e870 */
[----:B------:R-:W5:Y:S02]  /*1420*/  SYNCS.PHASECHK.TRANS64.TRYWAIT P0, [UR7+0x40], R2 ;  /* 0x00004002ff0075a7 */ /* 0x000f640008001107 */
[----:B-1--45:R-:W-:Y:S08]  /*1430*/  @!P0 BRA `(.L_x_24) ;  /* 0x0000002c00388947 */ /* 0x032ff00003800000 */
.L_x_49:
[----:B------:R-:W-:-:S05]  /*1440*/  UMOV UR27, URZ ;  /* 0x000000ff001b7c82 */ /* 0x000fca0008000000 */
.L_x_27:
[----:B------:R-:W-:Y:S02]  /*1450*/  UIADD3 UR12, UPT, UPT, UR29, 0x1, URZ ;  /* 0x000000011d0c7890 */ /* 0x000fe4000fffe0ff */
[----:B------:R-:W-:Y:S02]  /*1460*/  UISETP.GT.U32.AND UP0, UPT, UR27, 0x3e, UPT ;  /* 0x0000003e1b00788c */ /* 0x000fe4000bf04070 */
[----:B----4-:R-:W-:Y:S02]  /*1470*/  ULEA UR48, UR29, UR11, 0xb ;  /* 0x0000000b1d307291 */ /* 0x010fe4000f8e58ff */
[----:B------:R-:W-:Y:S02]  /*1480*/  ULEA UR46, UR29, UR10, 0xa ;  /* 0x0000000a1d2e7291 */ /* 0x000fe4000f8e50ff */
[----:B------:R-:W-:Y:S01]  /*1490*/  ULEA UR5, UR29, UR4, 0x3 ;  /* 0x000000041d057291 */ /* 0x000fe2000f8e18ff */
[----:B------:R-:W-:Y:S01]  /*14a0*/  PLOP3.LUT P0, PT, PT, PT, UP0, 0x80, 0x8 ;  /* 0x000000000008781c */ /* 0x000fe20003f0f008 */
[----:B------:R-:W-:Y:S02]  /*14b0*/  UISETP.NE.AND UP1, UPT, UR12, 0x3, UPT ;  /* 0x000000030c00788c */ /* 0x000fe4000bf25270 */
[----:B------:R-:W-:Y:S02]  /*14c0*/  UIADD3 UR42, UPT, UPT, UR48, 0x2, URZ ;  /* 0x00000002302a7890 */ /* 0x000fe4000fffe0ff */
[----:B------:R-:W-:Y:S02]  /*14d0*/  UIADD3 UR30, UPT, UPT, UR46, 0x2, URZ ;  /* 0x000000022e1e7890 */ /* 0x000fe4000fffe0ff */
[----:B------:R-:W-:Y:S02]  /*14e0*/  UIADD3 UR28, UPT, UPT, UR48, 0x4, URZ ;  /* 0x00000004301c7890 */ /* 0x000fe4000fffe0ff */
[----:B------:R-:W-:Y:S02]  /*14f0*/  UIADD3 UR26, UPT, UPT, UR46, 0x4, URZ ;  /* 0x000000042e1a7890 */ /* 0x000fe4000fffe0ff */
[----:B------:R-:W-:Y:S02]  /*1500*/  UIADD3 UR6, UPT, UPT, UR48, 0x6, URZ ;  /* 0x0000000630067890 */ /* 0x000fe4000fffe0ff */
[----:B------:R-:W-:Y:S02]  /*1510*/  UIADD3 UR8, UPT, UPT, UR46, 0x6, URZ ;  /* 0x000000062e087890 */ /* 0x000fe4000fffe0ff */
[----:B------:R-:W-:Y:S02]  /*1520*/  UIADD3 UR25, UPT, UPT, UR5, 0x18, URZ ;  /* 0x0000001805197890 */ /* 0x000fe4000fffe0ff */
[----:B------:R-:W-:Y:S02]  /*1530*/  USEL UR23, URZ, 0x1, UP1 ;  /* 0x00000001ff177887 */ /* 0x000fe40008800000 */
[----:B------:R-:W-:Y:S01]  /*1540*/  USEL UR29, UR12, URZ, UP1 ;  /* 0x000000ff0c1d7287 */ /* 0x000fe20008800000 */
[----:B------:R-:W-:Y:S01]  /*1550*/  UMOV UR49, 0x40004040 ;  /* 0x4000404000317882 */ /* 0x000fe20000000000 */
[----:B------:R-:W-:Y:S01]  /*1560*/  UMOV UR47, 0x40004040 ;  /* 0x40004040002f7882 */ /* 0x000fe20000000000 */
[----:B------:R-:W-:Y:S01]  /*1570*/  UMOV UR43, 0x40004040 ;  /* 0x40004040002b7882 */ /* 0x000fe20000000000 */
[----:B-----5:R-:W-:Y:S08]  /*1580*/  @P1 BRA `(.L_x_25) ;  /* 0x0000000000101947 */ /* 0x020ff00003800000 */
[----:B------:R-:W-:Y:S06]  /*1590*/  USHF.L.U32 UR12, UR31, 0x1f, URZ ;  /* 0x0000001f1f0c7899 */ /* 0x000fec00080006ff */
[----:B-1----:R-:W-:Y:S04]  /*15a0*/  MOV R0, UR12 ;  /* 0x0000000c00007c02 */ /* 0x002fe80008000f00 */
[----:B------:R-:W1:Y:S02]  /*15b0*/  SYNCS.PHASECHK.TRANS64.TRYWAIT P1, [UR5], R0 ;  /* 0x00000000ff0075a7 */ /* 0x000e640008021105 */
[----:B-1----:R-:W-:Y:S05]  /*15c0*/  @!P1 BRA `(.L_x_26) ;  /* 0x0000002800f49947 */ /* 0x002fea0003800000 */
.L_x_25:
[----:B------:R-:W-:Y:S01]  /*15d0*/  ULOP3.LUT UR31, UR31, UR23, URZ, 0x3c, !UPT ;  /* 0x000000171f1f7292 */ /* 0x000fe2000f8e3cff */
[----:B------:R-:W-:Y:S01]  /*15e0*/  PLOP3.LUT P1, PT, PT, PT, PT, 0x80, 0x8 ;  /* 0x000000000008781c */ /* 0x000fe20003f2f070 */
[----:B------:R-:W-:Y:S01]  /*15f0*/  UIADD3 UR27, UPT, UPT, UR27, 0x1, URZ ;  /* 0x000000011b1b7890 */ /* 0x000fe2000fffe0ff */
[----:B------:R4:W-:Y:S01]  /*1600*/  UTCHMMA gdesc[UR46], gdesc[UR48], tmem[UR9], tmem[UR44], idesc[UR45], UP2 ;  /* 0x00ff2c302e0075ea */ /* 0x0009e20009000009 */
[----:B------:R-:W-:Y:S02]  /*1610*/  @!UP0 USHF.L.U32 UR5, UR31, 0x1f, URZ ;  /* 0x0000001f1f058899 */ /* 0x000fe400080006ff */
[----:B------:R-:W-:Y:S01]  /*1620*/  UPLOP3.LUT UP2, UPT, UPT, UPT, UPT, 0x80, 0x8 ;  /* 0x000000000008789c */ /* 0x000fe20003f4f070 */
[----:B------:R-:W-:Y:S01]  /*1630*/  UMOV UR56, UR6 ;  /* 0x0000000600387c82 */ /* 0x000fe20008000000 */
[----:B------:R-:W-:Y:S02]  /*1640*/  @!UP0 ULEA UR6, UR29, UR4, 0x3 ;  /* 0x000000041d068291 */ /* 0x000fe4000f8e18ff */
[----:B-1----:R-:W-:Y:S01]  /*1650*/  MOV R0, UR5 ;  /* 0x0000000500007c02 */ /* 0x002fe20008000f00 */
[----:B------:R-:W-:Y:S01]  /*1660*/  UMOV UR50, UR30 ;  /* 0x0000001e00327c82 */ /* 0x000fe20008000000 */
[----:B------:R-:W-:Y:S01]  /*1670*/  UMOV UR51, 0x40004040 ;  /* 0x4000404000337882 */ /* 0x000fe20000000000 */
[----:B------:R-:W-:Y:S01]  /*1680*/  UMOV UR52, UR28 ;  /* 0x0000001c00347c82 */ /* 0x000fe20008000000 */
[----:B------:R-:W-:Y:S01]  /*1690*/  UMOV UR53, 0x40004040 ;  /* 0x4000404000357882 */ /* 0x000fe20000000000 */
[----:B------:R-:W-:Y:S01]  /*16a0*/  UMOV UR54, UR26 ;  /* 0x0000001a00367c82 */ /* 0x000fe20008000000 */
[----:B------:R-:W-:Y:S01]  /*16b0*/  UMOV UR55, 0x40004040 ;  /* 0x4000404000377882 */ /* 0x000fe20000000000 */
[----:B------:R4:W-:Y:S01]  /*16c0*/  UTCHMMA gdesc[UR50], gdesc[UR42], tmem[UR9], tmem[UR40], idesc[UR41], UPT ;  /* 0x00ff282a320075ea */ /* 0x0009e2000b800009 */
[----:B------:R-:W-:Y:S01]  /*16d0*/  UMOV UR57, 0x40004040 ;  /* 0x4000404000397882 */ /* 0x000fe20000000000 */
[----:B------:R-:W-:Y:S01]  /*16e0*/  UMOV UR58, UR8 ;  /* 0x00000008003a7c82 */ /* 0x000fe20008000000 */
[----:B------:R-:W-:Y:S01]  /*16f0*/  UMOV UR59, 0x40004040 ;  /* 0x40004040003b7882 */ /* 0x000fe20000000000 */
[----:B------:R4:W-:Y:S01]  /*1700*/  UTCHMMA gdesc[UR54], gdesc[UR52], tmem[UR9], tmem[UR38], idesc[UR39], UPT ;  /* 0x00ff2634360075ea */ /* 0x0009e2000b800009 */
[----:B------:R4:W-:Y:S01]  /*1710*/  UTCHMMA gdesc[UR58], gdesc[UR56], tmem[UR9], tmem[UR36], idesc[UR37], UPT ;  /* 0x00ff24383a0075ea */ /* 0x0009e2000b800009 */
[----:B------:R4:W-:Y:S01]  /*1720*/  UTCBAR.MULTICAST [UR25], URZ, UR24 ;  /* 0x000000ff190073e9 */ /* 0x0009e20008000818 */
[----:B------:R4:W5:Y:S01]  /*1730*/  @!P0 SYNCS.PHASECHK.TRANS64.TRYWAIT P1, [UR6], R0 ;  /* 0x00000000ff0085a7 */ /* 0x0009620008021106 */
[----:B------:R-:W-:Y:S09]  /*1740*/  UISETP.NE.AND UP0, UPT, UR27, 0x40, UPT ;  /* 0x000000401b00788c */ /* 0x000ff2000bf05270 */
[----:B------:R-:W-:Y:S05]  /*1750*/  BRA.U UP0, `(.L_x_27) ;  /* 0xfffffffd003c7547 */ /* 0x000fea000b83ffff */
[----:B------:R-:W-:Y:S02]  /*1760*/  UIADD3 UR7, UPT, UPT, UR7, 0x30, URZ ;  /* 0x0000003007077890 */ /* 0x000fe4000fffe0ff */
[----:B------:R-:W-:-:S04]  /*1770*/  UIADD3 UR32, UPT, UPT, UR32, 0x1, URZ ;  /* 0x0000000120207890 */ /* 0x000fc8000fffe0ff */
[----:B------:R-:W-:-:S03]  /*1780*/  UISETP.NE.AND UP0, UPT, UR32, 0x2, UPT ;  /* 0x000000022000788c */ /* 0x000fc6000bf05270 */
[----:B------:R1:W-:Y:S01]  /*1790*/  UTCBAR.MULTICAST [UR7], URZ, UR22 ;  /* 0x000000ff070073e9 */ /* 0x0003e20008000816 */
[----:B------:R-:W-:Y:S02]  /*17a0*/  USEL UR32, UR32, URZ, UP0 ;  /* 0x000000ff20207287 */ /* 0x000fe40008000000 */
[----:B------:R-:W-:Y:S02]  /*17b0*/  USEL UR5, URZ, 0x1, UP0 ;  /* 0x00000001ff057887 */ /* 0x000fe40008000000 */
[----:B------:R-:W-:-:S04]  /*17c0*/  UISETP.GE.AND UP0, UPT, UR14, 0x40, UPT ;  /* 0x000000400e00788c */ /* 0x000fc8000bf06270 */
[----:B------:R-:W-:-:S05]  /*17d0*/  LOP3.LUT R5, R5, UR5, RZ, 0x3c, !PT ;  /* 0x0000000505057c12 */ /* 0x000fca000f8e3cff */
[----:B------:R-:W-:Y:S05]  /*17e0*/  BRA.U !UP0, `(.L_x_28) ;  /* 0xfffffff908e87547 */ /* 0x000fea000b83ffff */
[----:B------:R-:W-:-:S06]  /*17f0*/  UIADD3 UR32, UPT, UPT, UR32, 0x1, URZ ;  /* 0x0000000120207890 */ /* 0x000fcc000fffe0ff */
[----:B------:R-:W-:Y:S02]  /*1800*/  MOV R6, UR32 ;  /* 0x0000002000067c02 */ /* 0x000fe40008000f00 */
.L_x_23:
[----:B------:R-:W-:-:S04]  /*1810*/  ULOP3.LUT UR13, UR13, 0x1, URZ, 0xc0, !UPT ;  /* 0x000000010d0d7892 */ /* 0x000fc8000f8ec0ff */
[----:B------:R-:W-:-:S09]  /*1820*/  UISETP.NE.U32.AND UP0, UPT, UR13, 0x1, UPT ;  /* 0x000000010d00788c */ /* 0x000fd2000bf05070 */
[----:B------:R-:W-:Y:S05]  /*1830*/  BRA.U !UP0, `(.L_x_22) ;  /* 0x00000001082c7547 */ /* 0x000fea000b800000 */
[----:B-1--4-:R-:W1:Y:S01]  /*1840*/  S2R R0, SR_CgaCtaId ;  /* 0x0000000000007919 */ /* 0x012e620000008800 */
[C---:B------:R-:W-:Y:S02]  /*1850*/  ISETP.NE.AND P0, PT, R6.reuse, 0x2, PT ;  /* 0x000000020600780c */ /* 0x040fe40003f05270 */
[----:B------:R-:W-:Y:S02]  /*1860*/  MOV R2, 0x400 ;  /* 0x0000040000027802 */ /* 0x000fe40000000f00 */
[----:B------:R-:W-:Y:S02]  /*1870*/  SEL R4, RZ, 0x1, P0 ;  /* 0x00000001ff047807 */ /* 0x000fe40000000000 */
[----:B------:R-:W-:Y:S02]  /*1880*/  SEL R6, R6, RZ, P0 ;  /* 0x000000ff06067207 */ /* 0x000fe40000000000 */
[----:B------:R-:W-:-:S05]  /*1890*/  LOP3.LUT R4, R5, R4, RZ, 0x3c, !PT ;  /* 0x0000000405047212 */ /* 0x000fca00078e3cff */
[----:B------:R-:W-:Y:S01]  /*18a0*/  IMAD.U32 R4, R4, -0x80000000, RZ ;  /* 0x8000000004047824 */ /* 0x000fe200078e00ff */
[----:B-1----:R-:W-:-:S05]  /*18b0*/  LEA R0, R0, R2, 0x18 ;  /* 0x0000000200007211 */ /* 0x002fca00078ec0ff */
[----:B------:R-:W-:-:S04]  /*18c0*/  IMAD R0, R6, 0x8, R0 ;  /* 0x0000000806007824 */ /* 0x000fc800078e0200 */
[----:B------:R-:W1:Y:S02]  /*18d0*/  SYNCS.PHASECHK.TRANS64.TRYWAIT P0, [R0+URZ+0x40], R4 ;  /* 0x00004004000075a7 */ /* 0x000e6400080011ff */
[----:B-1----:R-:W-:Y:S05]  /*18e0*/  @!P0 BRA `(.L_x_29) ;  /* 0x00000028004c8947 */ /* 0x002fea0003800000 */
.L_x_22:
[----:B------:R-:W-:-:S06]  /*18f0*/  UISETP.GT.AND UP0, UPT, UR21, 0x3, UPT ;  /* 0x000000031500788c */ /* 0x000fcc000bf04270 */
[----:B------:R-:W-:-:S13]  /*1900*/  PLOP3.LUT P0, PT, PT, PT, UP0, 0x80, 0x8 ;  /* 0x000000000008781c */ /* 0x000fda0003f0f008 */
[----:B-12345:R-:W-:Y:S05]  /*1910*/  @P0 EXIT ;  /* 0x000000000000094d */ /* 0x03efea0003800000 */
[----:B------:R-:W-:-:S09]  /*1920*/  UISETP.NE.AND UP0, UPT, UR21, URZ, UPT ;  /* 0x000000ff1500728c */ /* 0x000fd2000bf05270 */
[----:B------:R-:W-:Y:S05]  /*1930*/  BRA.U UP0, `(.L_x_30) ;  /* 0x0000000100b87547 */ /* 0x000fea000b800000 */
[----:B------:R-:W1:Y:S01]  /*1940*/  S2UR UR6, SR_CgaCtaId ;  /* 0x00000000000679c3 */ /* 0x000e620000008800 */
[----:B------:R-:W-:Y:S01]  /*1950*/  NOP ;  /* 0x0000000000007918 */ /* 0x000fe20000000000 */
[----:B------:R-:W-:Y:S01]  /*1960*/  UMOV UR4, 0x40 ;  /* 0x0000004000047882 */ /* 0x000fe20000000000 */
[----:B------:R-:W-:Y:S01]  /*1970*/  UMOV UR5, 0x400 ;  /* 0x0000040000057882 */ /* 0x000fe20000000000 */
[----:B-1----:R-:W-:Y:S02]  /*1980*/  ULEA UR4, UR6, UR4, 0x18 ;  /* 0x0000000406047291 */ /* 0x002fe4000f8ec0ff */
[----:B------:R-:W-:-:S07]  /*1990*/  ULEA UR5, UR6, UR5, 0x18 ;  /* 0x0000000506057291 */ /* 0x000fce000f8ec0ff */
[----:B------:R-:W1:Y:S02]  /*19a0*/  LDS.U8 R0, [UR4] ;  /* 0x00000004ff007984 */ /* 0x000e640008000000 */
[----:B-1----:R-:W-:-:S13]  /*19b0*/  ISETP.NE.AND P0, PT, R0, RZ, PT ;  /* 0x000000ff0000720c */ /* 0x002fda0003f05270 */
[----:B------:R-:W-:Y:S05]  /*19c0*/  @P0 BRA `(.L_x_31) ;  /* 0x00000000007c0947 */ /* 0x000fea0003800000 */
[----:B------:R-:W-:-:S13]  /*19d0*/  ELECT P0, URZ, PT ;  /* 0x0000000000ff782f */ /* 0x000fda0003800000 */
[----:B------:R-:W-:Y:S05]  /*19e0*/  @!P0 BRA `(.L_x_32) ;  /* 0x0000000000848947 */ /* 0x000fea0003800000 */
[----:B------:R-:W-:Y:S01]  /*19f0*/  UMOV UR4, 0x10 ;  /* 0x0000001000047882 */ /* 0x000fe20000000000 */
[----:B------:R-:W-:-:S04]  /*1a00*/  IMAD.MOV.U32 R2, RZ, RZ, 0xffff ;  /* 0x0000ffffff027424 */ /* 0x000fc800078e00ff */
[----:B------:R-:W-:Y:S04]  /*1a10*/  DEPBAR.LE SB1, 0x36 ;  /* 0x00009d800000791a */ /* 0x000fe80000000000 */
[----:B------:R-:W1:Y:S02]  /*1a20*/  UTCATOMSWS.FIND_AND_SET.ALIGN UP0, UR4, UR4 ;  /* 0x00000004000475e3 */ /* 0x000e640008000800 */
[----:B-1----:R-:W-:Y:S01]  /*1a30*/  PLOP3.LUT P0, PT, PT, PT, UP0, 0x80, 0x8 ;  /* 0x000000000008781c */ /* 0x002fe20003f0f008 */
[----:B------:R-:W-:-:S03]  /*1a40*/  IMAD.U32 R5, RZ, RZ, UR4 ;  /* 0x00000004ff057e24 */ /* 0x000fc6000f8e00ff */
[----:B------:R-:W-:-:S04]  /*1a50*/  SEL R0, RZ, 0xffffffff, !P0 ;  /* 0xffffffffff007807 */ /* 0x000fc80004000000 */
[----:B------:R-:W-:Y:S01]  /*1a60*/  ISETP.NE.AND P0, PT, R0, RZ, PT ;  /* 0x000000ff0000720c */ /* 0x000fe20003f05270 */
[----:B------:R-:W-:-:S12]  /*1a70*/  IMAD.MOV.U32 R0, RZ, RZ, 0x1 ;  /* 0x00000001ff007424 */ /* 0x000fd800078e00ff */
[----:B------:R-:W-:Y:S05]  /*1a80*/  @P0 BRA `(.L_x_33) ;  /* 0x0000000000240947 */ /* 0x000fea0003800000 */
.L_x_34:
[----:B------:R-:W-:Y:S05]  /*1a90*/  NANOSLEEP 0x64 ;  /* 0x000000640000795d */ /* 0x000fea0003800000 */
[----:B------:R-:W-:-:S05]  /*1aa0*/  UMOV UR4, 0x10 ;  /* 0x0000001000047882 */ /* 0x000fca0000000000 */
[----:B------:R-:W-:Y:S04]  /*1ab0*/  DEPBAR.LE SB1, 0x36 ;  /* 0x00009d800000791a */ /* 0x000fe80000000000 */
[----:B------:R-:W1:Y:S02]  /*1ac0*/  UTCATOMSWS.FIND_AND_SET.ALIGN UP0, UR4, UR4 ;  /* 0x00000004000475e3 */ /* 0x000e640008000800 */
[----:B-1----:R-:W-:Y:S01]  /*1ad0*/  PLOP3.LUT P0, PT, PT, PT, UP0, 0x80, 0x8 ;  /* 0x000000000008781c */ /* 0x002fe20003f0f008 */
[----:B------:R-:W-:-:S03]  /*1ae0*/  IMAD.U32 R5, RZ, RZ, UR4 ;  /* 0x00000004ff057e24 */ /* 0x000fc6000f8e00ff */
[----:B------:R-:W-:-:S04]  /*1af0*/  SEL R4, RZ, 0xffffffff, !P0 ;  /* 0xffffffffff047807 */ /* 0x000fc80004000000 */
[----:B------:R-:W-:-:S13]  /*1b00*/  ISETP.NE.AND P0, PT, R4, RZ, PT ;  /* 0x000000ff0400720c */ /* 0x000fda0003f05270 */
[----:B------:R-:W-:Y:S05]  /*1b10*/  @!P0 BRA `(.L_x_34) ;  /* 0xfffffffc00dc8947 */ /* 0x000fea000383ffff */
.L_x_33:
[C---:B------:R-:W-:Y:S01]  /*1b20*/  VIADD R4, R5.reuse, 0x10 ;  /* 0x0000001005047836 */ /* 0x040fe20000000000 */
[----:B------:R-:W-:Y:S01]  /*1b30*/  UMOV UR4, 0x50 ;  /* 0x0000005000047882 */ /* 0x000fe20000000000 */
[----:B------:R-:W-:Y:S01]  /*1b40*/  SHF.L.U32 R2, R2, R5, RZ ;  /* 0x0000000502027219 */ /* 0x000fe200000006ff */
[----:B------:R-:W-:Y:S01]  /*1b50*/  ULEA UR4, UR6, UR4, 0x18 ;  /* 0x0000000406047291 */ /* 0x000fe2000f8ec0ff */
[----:B------:R-:W-:Y:S01]  /*1b60*/  IMAD.SHL.U32 R5, R5, 0x20, RZ ;  /* 0x0000002005057824 */ /* 0x000fe200078e00ff */
[----:B------:R-:W-:-:S04]  /*1b70*/  SHF.L.U32 R0, R0, R4, RZ ;  /* 0x0000000400007219 */ /* 0x000fc800000006ff */
[----:B------:R-:W-:-:S05]  /*1b80*/  LOP3.LUT R0, R0, R2, RZ, 0xfc, !PT ;  /* 0x0000000200007212 */ /* 0x000fca00078efcff */
[----:B------:R1:W-:Y:S04]  /*1b90*/  ATOMS.OR RZ, [UR4], R0 ;  /* 0x00000000ffff798c */ /* 0x0003e8000b000004 */
[----:B------:R1:W-:Y:S01]  /*1ba0*/  STS [UR5+0x58], R5 ;  /* 0x00005805ff007988 */ /* 0x0003e20008000805 */
[----:B------:R-:W-:Y:S05]  /*1bb0*/  BRA `(.L_x_32) ;  /* 0x0000000000107947 */ /* 0x000fea0003800000 */
.L_x_31:
[----:B------:R-:W-:Y:S02]  /*1bc0*/  MOV R0, 0xffffffff ;  /* 0xffffffff00007802 */ /* 0x000fe40000000f00 */
[----:B------:R-:W-:-:S03]  /*1bd0*/  MOV R4, 0x1c00 ;  /* 0x00001c0000047802 */ /* 0x000fc60000000f00 */
[----:B------:R1:W-:Y:S04]  /*1be0*/  STS [UR5+0x58], R0 ;  /* 0x00005800ff007988 */ /* 0x0003e80008000805 */
[----:B-1----:R-:W-:Y:S05]  /*1bf0*/  CALL.REL.NOINC `($__internal_1_$__cuda_sm10x_tcgen05_guardrail_trap_phase_invalid_during_alloc) ;  /* 0x0000002400c87944 */ /* 0x002fea0003c00000 */
.L_x_32:
[----:B------:R-:W-:Y:S05]  /*1c00*/  WARPSYNC.ALL ;  /* 0x0000000000007948 */ /* 0x000fea0003800000 */
[----:B------:R-:W-:Y:S01]  /*1c10*/  NOP ;  /* 0x0000000000007918 */ /* 0x000fe20000000000 */
.L_x_30:
[----:B------:R-:W2:Y:S08]  /*1c20*/  S2UR UR8, SR_CgaCtaId ;  /* 0x00000000000879c3 */ /* 0x000eb00000008800 */
[----:B------:R-:W-:Y:S06]  /*1c30*/  BAR.SYNC.DEFER_BLOCKING 0x2, 0xa0 ;  /* 0x0082800000007b1d */ /* 0x000fec0000010000 */
[----:B------:R-:W-:-:S02]  /*1c40*/  UMOV UR4, 0x400 ;  /* 0x0000040000047882 */ /* 0x000fc40000000000 */
[----:B------:R-:W3:Y:S01]  /*1c50*/  S2UR UR28, SR_CTAID.Z ;  /* 0x00000000001c79c3 */ /* 0x000ee20000002700 */
[----:B--2---:R-:W-:Y:S02]  /*1c60*/  ULEA UR8, UR8, UR4, 0x18 ;  /* 0x0000000408087291 */ /* 0x004fe4000f8ec0ff */
[----:B---3--:R-:W-:-:S07]  /*1c70*/  UISETP.GT.U32.AND UP0, UPT, UR28, 0x3f, UPT ;  /* 0x0000003f1c00788c */ /* 0x008fce000bf04070 */
[----:B-1----:R-:W1:Y:S02]  /*1c80*/  LDS R0, [UR8+0x58] ;  /* 0x00005808ff007984 */ /* 0x002e640008000800 */
[----:B-1----:R-:W-:Y:S01]  /*1c90*/  R2UR UR29, R0 ;  /* 0x00000000001d72ca */ /* 0x002fe200000e0000 */
[----:B------:R-:W-:-:S14]  /*1ca0*/  BRA.U UP0, `(.L_x_35) ;  /* 0x0000002100087547 */ /* 0x000fdc000b800000 */
[----:B------:R-:W1:Y:S01]  /*1cb0*/  LDCU.64 UR4, c[0x0][0x5c0] ;  /* 0x0000b800ff0477ac */ /* 0x000e620008000a00 */
[----:B------:R-:W-:Y:S01]  /*1cc0*/  SHF.R.U32.HI R0, RZ, 0x5, R3 ;  /* 0x00000005ff007819 */ /* 0x000fe20000011603 */
[----:B------:R-:W-:Y:S01]  /*1cd0*/  IMAD.SHL.U32 R2, R3, 0x40, RZ ;  /* 0x0000004003027824 */ /* 0x000fe200078e00ff */
[----:B------:R-:W2:Y:S01]  /*1ce0*/  S2UR UR22, SR_CTAID.X ;  /* 0x00000000001679c3 */ /* 0x000ea20000002500 */
[----:B------:R-:W-:Y:S01]  /*1cf0*/  UMOV UR9, 0x400 ;  /* 0x0000040000097882 */ /* 0x000fe20000000000 */
[----:B------:R-:W-:Y:S01]  /*1d00*/  R2UR UR21, R0 ;  /* 0x00000000001572ca */ /* 0x000fe200000e0000 */
[----:B------:R-:W3:Y:S01]  /*1d10*/  LDCU.64 UR30, c[0x0][0x348] ;  /* 0x00006900ff1e77ac */ /* 0x000ee20008000a00 */
[----:B------:R-:W-:Y:S01]  /*1d20*/  LOP3.LUT R2, R2, 0x7c0, RZ, 0xc0, !PT ;  /* 0x000007c002027812 */ /* 0x000fe200078ec0ff */
[----:B------:R-:W-:Y:S01]  /*1d30*/  UMOV UR25, URZ ;  /* 0x000000ff00197c82 */ /* 0x000fe20008000000 */
[----:B------:R-:W-:Y:S01]  /*1d40*/  UMOV UR24, URZ ;  /* 0x000000ff00187c82 */ /* 0x000fe20008000000 */
[----:B-1----:R-:W-:-:S08]  /*1d50*/  UIMAD.WIDE.U32 UR6, UR28, UR5, URZ ;  /* 0x000000051c0672a5 */ /* 0x002fd0000f8e00ff */
[----:B------:R-:W-:Y:S01]  /*1d60*/  IMAD.U32 R0, RZ, RZ, UR21 ;  /* 0x00000015ff007e24 */ /* 0x000fe2000f8e00ff */
[----:B------:R-:W-:Y:S02]  /*1d70*/  ULEA UR26, UR21, UR29, 0x15 ;  /* 0x0000001d151a7291 */ /* 0x000fe4000f8ea8ff */
[----:B------:R-:W-:Y:S01]  /*1d80*/  UIADD3 UR5, UPT, UPT, UR28, -UR7, URZ ;  /* 0x800000071c057290 */ /* 0x000fe2000fffe0ff */
[----:B------:R-:W-:-:S03]  /*1d90*/  IMAD R0, R0, 0x800, R2 ;  /* 0x0000080000007824 */ /* 0x000fc600078e0202 */
[----:B------:R-:W-:Y:S01]  /*1da0*/  USHF.R.U32.HI UR5, URZ, UR20, UR5 ;  /* 0x00000014ff057299 */ /* 0x000fe20008011605 */
[----:B------:R-:W-:Y:S01]  /*1db0*/  VIADD R4, R0, UR8 ;  /* 0x0000000800047c36 */ /* 0x000fe20008000000 */
[----:B--2---:R-:W-:Y:S01]  /*1dc0*/  USHF.L.U32 UR22, UR22, 0x7, URZ ;  /* 0x0000000716167899 */ /* 0x004fe200080006ff */
[----:B------:R-:W1:Y:S02]  /*1dd0*/  LDCU UR6, c[0x0][0x5d0] ;  /* 0x0000ba00ff0677ac */ /* 0x000e640008000800 */
[C---:B------:R-:W-:Y:S02]  /*1de0*/  VIADD R0, R4.reuse, 0x8420 ;  /* 0x0000842004007836 */ /* 0x040fe40000000000 */
[C---:B------:R-:W-:Y:S01]  /*1df0*/  VIADD R2, R4.reuse, 0x8430 ;  /* 0x0000843004027836 */ /* 0x040fe20000000000 */
[----:B------:R-:W-:Y:S01]  /*1e00*/  UIADD3 UR5, UPT, UPT, UR7, UR5, URZ ;  /* 0x0000000507057290 */ /* 0x000fe2000fffe0ff */
[C---:B------:R-:W-:Y:S01]  /*1e10*/  VIADD R6, R4.reuse, 0x430 ;  /* 0x0000043004067836 */ /* 0x040fe20000000000 */
[----:B------:R-:W-:Y:S01]  /*1e20*/  SHF.R.U32.HI R72, RZ, 0x3, R0 ;  /* 0x00000003ff487819 */ /* 0x000fe20000011600 */
[----:B------:R-:W-:Y:S01]  /*1e30*/  VIADD R5, R4, 0x420 ;  /* 0x0000042004057836 */ /* 0x000fe20000000000 */
[----:B------:R-:W-:Y:S01]  /*1e40*/  USHF.R.U32.HI UR14, URZ, UR19, UR5 ;  /* 0x00000013ff0e7299 */ /* 0x000fe20008011605 */
[----:B------:R-:W-:Y:S01]  /*1e50*/  SHF.R.U32.HI R73, RZ, 0x3, R2 ;  /* 0x00000003ff497819 */ /* 0x000fe20000011602 */
[----:B------:R-:W-:Y:S01]  /*1e60*/  ULOP3.LUT UR22, UR22, 0x180, URZ, 0xc0, !UPT ;  /* 0x0000018016167892 */ /* 0x000fe2000f8ec0ff */
[----:B------:R-:W-:Y:S01]  /*1e70*/  LOP3.LUT R72, R0, 0x30, R72, 0x78, !PT ;  /* 0x0000003000487812 */ /* 0x000fe200078e7848 */
[----:B------:R-:W-:Y:S01]  /*1e80*/  UIADD3 UR14, UPT, UPT, -UR14, URZ, URZ ;  /* 0x000000ff0e0e7290 */ /* 0x000fe2000fffe1ff */
[----:B------:R-:W-:Y:S01]  /*1e90*/  VIADD R0, R4, 0x8400 ;  /* 0x0000840004007836 */ /* 0x000fe20000000000 */
[----:B------:R-:W-:Y:S01]  /*1ea0*/  LOP3.LUT R73, R2, 0x30, R73, 0x78, !PT ;  /* 0x0000003002497812 */ /* 0x000fe200078e7849 */
[----:B------:R-:W-:Y:S01]  /*1eb0*/  VIADD R2, R4, 0x8410 ;  /* 0x0000841004027836 */ /* 0x000fe20000000000 */
[----:B------:R-:W-:Y:S01]  /*1ec0*/  UIMAD UR14, UR4, UR14, UR28 ;  /* 0x0000000e040e72a4 */ /* 0x000fe2000f8e021c */
[----:B------:R-:W-:Y:S01]  /*1ed0*/  SHF.R.U32.HI R69, RZ, 0x3, R6 ;  /* 0x00000003ff457819 */ /* 0x000fe20000011606 */
[----:B------:R-:W2:Y:S01]  /*1ee0*/  LDCU.64 UR4, c[0x0][0x5d8] ;  /* 0x0000bb00ff0477ac */ /* 0x000ea20008000a00 */
[----:B------:R-:W-:-:S02]  /*1ef0*/  SHF.R.U32.HI R70, RZ, 0x3, R0 ;  /* 0x00000003ff467819 */ /* 0x000fc40000011600 */
[----:B------:R-:W-:Y:S01]  /*1f00*/  SHF.R.U32.HI R71, RZ, 0x3, R2 ;  /* 0x00000003ff477819 */ /* 0x000fe20000011602 */
[----:B-1----:R-:W-:Y:S01]  /*1f10*/  UIMAD.WIDE.U32 UR6, UR14, UR6, URZ ;  /* 0x000000060e0672a5 */ /* 0x002fe2000f8e00ff */
[----:B------:R-:W-:Y:S01]  /*1f20*/  LOP3.LUT R70, R0, 0x30, R70, 0x78, !PT ;  /* 0x0000003000467812 */ /* 0x000fe200078e7846 */
[----:B------:R-:W-:Y:S01]  /*1f30*/  VIADD R0, R4, 0x400 ;  /* 0x0000040004007836 */ /* 0x000fe20000000000 */
[----:B------:R-:W-:Y:S01]  /*1f40*/  LOP3.LUT R71, R2, 0x30, R71, 0x78, !PT ;  /* 0x0000003002477812 */ /* 0x000fe200078e7847 */
[----:B------:R-:W-:Y:S01]  /*1f50*/  UIADD3 UR6, UPT, UPT, UR14, -UR7, URZ ;  /* 0x800000070e067290 */ /* 0x000fe2000fffe0ff */
[----:B------:R-:W-:Y:S01]  /*1f60*/  VIADD R4, R4, 0x410 ;  /* 0x0000041004047836 */ /* 0x000fe20000000000 */
[----:B------:R-:W-:Y:S02]  /*1f70*/  SHF.R.U32.HI R68, RZ, 0x3, R5 ;  /* 0x00000003ff447819 */ /* 0x000fe40000011605 */
[----:B------:R-:W-:Y:S01]  /*1f80*/  USHF.R.U32.HI UR6, URZ, UR18, UR6 ;  /* 0x00000012ff067299 */ /* 0x000fe20008011606 */
[----:B------:R-:W-:-:S02]  /*1f90*/  SHF.R.U32.HI R2, RZ, 0x3, R0 ;  /* 0x00000003ff027819 */ /* 0x000fc40000011600 */
[----:B------:R-:W-:Y:S01]  /*1fa0*/  SHF.R.U32.HI R3, RZ, 0x3, R4 ;  /* 0x00000003ff037819 */ /* 0x000fe20000011604 */
[----:B------:R-:W-:Y:S01]  /*1fb0*/  UIADD3 UR6, UPT, UPT, UR7, UR6, URZ ;  /* 0x0000000607067290 */ /* 0x000fe2000fffe0ff */
[----:B------:R-:W-:Y:S01]  /*1fc0*/  LOP3.LUT R2, R0, 0x30, R2, 0x78, !PT ;  /* 0x0000003000027812 */ /* 0x000fe200078e7802 */
[----:B------:R-:W-:Y:S01]  /*1fd0*/  IMAD.MOV.U32 R0, RZ, RZ, RZ ;  /* 0x000000ffff007224 */ /* 0x000fe200078e00ff */
[----:B------:R-:W-:Y:S01]  /*1fe0*/  LOP3.LUT R69, R6, 0x30, R69, 0x78, !PT ;  /* 0x0000003006457812 */ /* 0x000fe200078e7845 */
[----:B------:R-:W-:Y:S01]  /*1ff0*/  USHF.R.U32.HI UR6, URZ, UR17, UR6 ;  /* 0x00000011ff067299 */ /* 0x000fe20008011606 */
[----:B------:R-:W-:Y:S02]  /*2000*/  LOP3.LUT R68, R5, 0x30, R68, 0x78, !PT ;  /* 0x0000003005447812 */ /* 0x000fe400078e7844 */
[----:B------:R-:W-:Y:S01]  /*2010*/  LOP3.LUT R3, R4, 0x30, R3, 0x78, !PT ;  /* 0x0000003004037812 */ /* 0x000fe200078e7803 */
[----:B--2---:R-:W-:-:S07]  /*2020*/  UIMAD.WIDE.U32 UR10, UR6, UR5, URZ ;  /* 0x00000005060a72a5 */ /* 0x004fce000f8e00ff */
[----:B------:R-:W-:Y:S02]  /*2030*/  UMOV UR7, UR11 ;  /* 0x0000000b00077c82 */ /* 0x000fe40008000000 */
[----:B------:R-:W-:Y:S02]  /*2040*/  UIADD3 UR5, UPT, UPT, UR6, -UR7, URZ ;  /* 0x8000000706057290 */ /* 0x000fe4000fffe0ff */
[----:B------:R-:W1:Y:S01]  /*2050*/  LDCU UR11, c[0x0][0x374] ;  /* 0x00006e80ff0b77ac */ /* 0x000e620008000800 */
[----:B------:R-:W1:Y:S01]  /*2060*/  LDCU UR10, c[0x0][0x370] ;  /* 0x00006e00ff0a77ac */ /* 0x000e620008000800 */
[----:B------:R-:W-:Y:S01]  /*2070*/  USHF.R.U32.HI UR5, URZ, UR16, UR5 ;  /* 0x00000010ff057299 */ /* 0x000fe20008011605 */
[----:B------:R-:W2:Y:S03]  /*2080*/  LDCU UR8, c[0x0][0x378] ;  /* 0x00006f00ff0877ac */ /* 0x000ea60008000800 */
[----:B------:R-:W-:Y:S01]  /*2090*/  UIADD3 UR5, UPT, UPT, UR7, UR5, URZ ;  /* 0x0000000507057290 */ /* 0x000fe2000fffe0ff */
[----:B------:R-:W4:Y:S03]  /*20a0*/  S2UR UR7, SR_CgaCtaId ;  /* 0x00000000000779c3 */ /* 0x000f260000008800 */
[----:B------:R-:W-:-:S04]  /*20b0*/  USHF.R.U32.HI UR5, URZ, UR15, UR5 ;  /* 0x0000000fff057299 */ /* 0x000fc80008011605 */
[----:B------:R-:W-:Y:S02]  /*20c0*/  UIADD3 UR5, UPT, UPT, -UR5, URZ, URZ ;  /* 0x000000ff05057290 */ /* 0x000fe4000fffe1ff */
[----:B-1----:R-:W-:Y:S01]  /*20d0*/  UIMAD UR10, UR11, UR10, URZ ;  /* 0x0000000a0b0a72a4 */ /* 0x002fe2000f8e02ff */
[----:B------:R-:W1:Y:S01]  /*20e0*/  S2UR UR11, SR_CTAID.Y ;  /* 0x00000000000b79c3 */ /* 0x000e620000002600 */
[----:B------:R-:W-:Y:S02]  /*20f0*/  UIMAD UR4, UR4, UR5, UR6 ;  /* 0x00000005040472a4 */ /* 0x000fe4000f8e0206 */
[----:B--2---:R-:W-:Y:S02]  /*2100*/  UIMAD UR8, UR10, UR8, URZ ;  /* 0x000000080a0872a4 */ /* 0x004fe4000f8e02ff */
[----:B------:R-:W-:Y:S02]  /*2110*/  UIADD3 UR6, UPT, UPT, -UR6, URZ, URZ ;  /* 0x000000ff06067290 */ /* 0x000fe4000fffe1ff */
[----:B------:R-:W-:Y:S01]  /*2120*/  USHF.R.S32.HI UR27, URZ, 0x1f, UR8 ;  /* 0x0000001fff1b7899 */ /* 0x000fe20008011408 */
[----:B------:R-:W2:Y:S03]  /*2130*/  LDCU UR5, c[0x0][0x5cc] ;  /* 0x0000b980ff0577ac */ /* 0x000ea60008000800 */
[----:B------:R-:W-:-:S02]  /*2140*/  ULEA.HI UR27, UR27, UR8, URZ, 0x3 ;  /* 0x000000081b1b7291 */ /* 0x000fc4000f8f18ff */
[----:B----4-:R-:W-:Y:S02]  /*2150*/  ULEA UR7, UR7, UR9, 0x18 ;  /* 0x0000000907077291 */ /* 0x010fe4000f8ec0ff */
[----:B-123--:R-:W-:-:S12]  /*2160*/  UIMAD UR14, UR5, UR6, UR14 ;  /* 0x00000006050e72a4 */ /* 0x00efd8000f8e020e */
.L_x_39:
[----:B------:R-:W-:Y:S01]  /*2170*/  ULEA UR23, UR24, UR7, 0x3 ;  /* 0x0000000718177291 */ /* 0x000fe2000f8e18ff */
[----:B------:R-:W-:Y:S01]  /*2180*/  SHF.L.U32 R6, R0, 0x1f, RZ ;  /* 0x0000001f00067819 */ /* 0x000fe200000006ff */
[----:B------:R-:W1:Y:S01]  /*2190*/  S2UR UR32, SR_CgaCtaId ;  /* 0x00000000002079c3 */ /* 0x000e620000008800 */
[----:B------:R-:W-:Y:S02]  /*21a0*/  UIADD3 UR5, UPT, UPT, UR4, UR4, URZ ;  /* 0x0000000404057290 */ /* 0x000fe4000fffe0ff */
[----:B------:R-:W-:Y:S02]  /*21b0*/  UIADD3 UR40, UP1, UPT, UR30, 0x140, URZ ;  /* 0x000001401e287890 */ /* 0x000fe4000ff3e0ff */
[----:B------:R-:W-:Y:S02]  /*21c0*/  ULOP3.LUT UR5, UR5, 0x1, UR11, 0xf8, !UPT ;  /* 0x0000000105057892 */ /* 0x000fe4000f8ef80b */
[----:B------:R-:W-:Y:S01]  /*21d0*/  UIADD3 UR38, UP0, UPT, UR30, 0x1c0, URZ ;  /* 0x000001c01e267890 */ /* 0x000fe2000ff1e0ff */
[----:B------:R-:W2:Y:S01]  /*21e0*/  SYNCS.PHASECHK.TRANS64.TRYWAIT P0, [UR23+0x30], R6 ;  /* 0x00003006ff0075a7 */ /* 0x000ea20008001117 */
[----:B------:R-:W-:Y:S01]  /*21f0*/  UMOV UR4, 0x400 ;  /* 0x0000040000047882 */ /* 0x000fe20000000000 */
[----:B------:R-:W-:-:S02]  /*2200*/  USHF.L.U32 UR13, UR5, 0x8, URZ ;  /* 0x00000008050d7899 */ /* 0x000fc400080006ff */
[----:B------:R-:W-:Y:S02]  /*2210*/  ULEA UR37, UR24, UR26, 0x8 ;  /* 0x0000001a18257291 */ /* 0x000fe4000f8e40ff */
[----:B------:R-:W-:Y:S01]  /*2220*/  USHF.L.U32 UR36, UR25, 0x3, URZ ;  /* 0x0000000319247899 */ /* 0x000fe200080006ff */
[----:B------:R-:W3:Y:S01]  /*2230*/  LDCU UR33, c[0x0][0x5e4] ;  /* 0x0000bc80ff2177ac */ /* 0x000ee20008000800 */
[----:B------:R-:W-:Y:S02]  /*2240*/  ULEA UR14, UR14, UR22, 0x9 ;  /* 0x000000160e0e7291 */ /* 0x000fe4000f8e48ff */
[----:B------:R-:W-:Y:S02]  /*2250*/  UIADD3.X UR41, UPT, UPT, URZ, UR31, URZ, UP1, !UPT ;  /* 0x0000001fff297290 */ /* 0x000fe40008ffe4ff */
[----:B-1----:R-:W-:Y:S02]  /*2260*/  ULEA UR32, UR32, UR4, 0x18 ;  /* 0x0000000420207291 */ /* 0x002fe4000f8ec0ff */
[----:B------:R-:W-:-:S02]  /*2270*/  UIADD3.X UR39, UPT, UPT, URZ, UR31, URZ, UP0, !UPT ;  /* 0x0000001fff277290 */ /* 0x000fc400087fe4ff */
[----:B------:R-:W-:Y:S01]  /*2280*/  USHF.L.U32 UR5, UR5, 0x7, URZ ;  /* 0x0000000705057899 */ /* 0x000fe200080006ff */
[----:B--23--:R-:W-:Y:S11]  /*2290*/  @!P0 BRA `(.L_x_36) ;  /* 0x0000001c00f88947 */ /* 0x00cff60003800000 */
.L_x_53:
[----:B------:R-:W-:Y:S01]  /*22a0*/  UMOV UR35, 0x1 ;  /* 0x0000000100237882 */ /* 0x000fe20000000000 */
[----:B------:R-:W-:-:S05]  /*22b0*/  UMOV UR34, UR36 ;  /* 0x0000002400227c82 */ /* 0x000fca0008000000 */
.L_x_38:
[----:B-1----:R-:W-:Y:S01]  /*22c0*/  LDTM.x32 R36, tmem[UR37+0x20] ;  /* 0x00002025002479ee */ /* 0x002fe200082c0000 */
[----:B-1----:R-:W1:Y:S01]  /*22d0*/  LDTM.x32 R4, tmem[UR37] ;  /* 0x00000025000479ee */ /* 0x002e6200082c0000 */
[----:B------:R-:W-:Y:S02]  /*22e0*/  USHF.R.S32.HI UR12, URZ, 0x1f, UR34 ;  /* 0x0000001fff0c7899 */ /* 0x000fe40008011422 */
[----:B------:R-:W-:Y:S02]  /*22f0*/  UIADD3 UR4, UPT, UPT, UR34, 0x1, URZ ;  /* 0x0000000122047890 */ /* 0x000fe4000fffe0ff */
[----:B------:R-:W-:Y:S02]  /*2300*/  ULEA.HI UR12, UR12, UR34, URZ, 0x2 ;  /* 0x000000220c0c7291 */ /* 0x000fe4000f8f10ff */
[----:B------:R-:W-:Y:S02]  /*2310*/  USHF.R.S32.HI UR8, URZ, 0x1f, UR4 ;  /* 0x0000001fff087899 */ /* 0x000fe40008011404 */
[----:B------:R-:W-:-:S02]  /*2320*/  ULOP3.LUT UR12, UR12, 0xfffffffc, URZ, 0xc0, !UPT ;  /* 0xfffffffc0c0c7892 */ /* 0x000fc4000f8ec0ff */
[----:B------:R-:W-:Y:S02]  /*2330*/  ULEA.HI UR8, UR8, UR4, URZ, 0x2 ;  /* 0x0000000408087291 */ /* 0x000fe4000f8f10ff */
[----:B------:R-:W-:Y:S02]  /*2340*/  UIADD3 UR12, UPT, UPT, -UR12, UR34, URZ ;  /* 0x000000220c0c7290 */ /* 0x000fe4000fffe1ff */
[----:B------:R-:W-:Y:S02]  /*2350*/  ULOP3.LUT UR8, UR8, 0xfffffffc, URZ, 0xc0, !UPT ;  /* 0xfffffffc08087892 */ /* 0x000fe4000f8ec0ff */
[----:B------:R-:W-:Y:S02]  /*2360*/  UISETP.NE.AND UP0, UPT, UR21, URZ, UPT ;  /* 0x000000ff1500728c */ /* 0x000fe4000bf05270 */
[----:B------:R-:W-:Y:S01]  /*2370*/  MOV R74, UR12 ;  /* 0x0000000c004a7c02 */ /* 0x000fe20008000f00 */
[----:B------:R-:W-:Y:S02]  /*2380*/  UIADD3 UR8, UPT, UPT, UR4, -UR8, URZ ;  /* 0x8000000804087290 */ /* 0x000fe4000fffe0ff */
[----:B------:R-:W-:Y:S01]  /*2390*/  ULEA.HI UR4, UR36, UR36, URZ, 0x1 ;  /* 0x0000002424047291 */ /* 0x000fe2000f8f08ff */
[----:B------:R-:W-:Y:S01]  /*23a0*/  LEA R79, R74, R2, 0xd ;  /* 0x000000024a4f7211 */ /* 0x000fe200078e68ff */
[----:B-1----:R-:W-:Y:S01]  /*23b0*/  FMUL R75, R7, UR33 ;  /* 0x00000021074b7c20 */ /* 0x002fe20008400000 */
[----:B------:R-:W-:Y:S01]  /*23c0*/  FMUL R76, R6, UR33 ;  /* 0x00000021064c7c20 */ /* 0x000fe20008400000 */
[----:B------:R-:W-:Y:S01]  /*23d0*/  FMUL R77, R5, UR33 ;  /* 0x00000021054d7c20 */ /* 0x000fe20008400000 */
[----:B------:R-:W-:Y:S01]  /*23e0*/  FMUL R78, R4, UR33 ;  /* 0x00000021044e7c20 */ /* 0x000fe20008400000 */
[----:B------:R-:W-:Y:S01]  /*23f0*/  FMUL R9, R9, UR33 ;  /* 0x0000002109097c20 */ /* 0x000fe20008400000 */
[----:B------:R-:W-:Y:S01]  /*2400*/  FMUL R8, R8, UR33 ;  /* 0x0000002108087c20 */ /* 0x000fe20008400000 */
[----:B------:R-:W-:Y:S01]  /*2410*/  FMUL R11, R11, UR33 ;  /* 0x000000210b0b7c20 */ /* 0x000fe20008400000 */
[----:B------:R-:W-:Y:S01]  /*2420*/  FMUL R10, R10, UR33 ;  /* 0x000000210a0a7c20 */ /* 0x000fe20008400000 */
[----:B------:R-:W-:Y:S01]  /*2430*/  F2FP.BF16.F32.PACK_AB R5, R75, R76 ;  /* 0x0000004c4b05723e */ /* 0x000fe200000010ff */
[----:B------:R-:W-:Y:S01]  /*2440*/  FMUL R53, R53, UR33 ;  /* 0x0000002135357c20 */ /* 0x000fe20008400000 */
[----:B------:R-:W-:Y:S01]  /*2450*/  F2FP.BF16.F32.PACK_AB R4, R77, R78 ;  /* 0x0000004e4d04723e */ /* 0x000fe200000010ff */
[----:B------:R-:W-:Y:S01]  /*2460*/  FMUL R52, R52, UR33 ;  /* 0x0000002134347c20 */ /* 0x000fe20008400000 */
[----:B------:R-:W-:Y:S01]  /*2470*/  F2FP.BF16.F32.PACK_AB R6, R9, R8 ;  /* 0x000000080906723e */ /* 0x000fe200000010ff */
[----:B------:R-:W-:Y:S01]  /*2480*/  FMUL R13, R13, UR33 ;  /* 0x000000210d0d7c20 */ /* 0x000fe20008400000 */
[----:B------:R-:W-:Y:S01]  /*2490*/  F2FP.BF16.F32.PACK_AB R7, R11, R10 ;  /* 0x0000000a0b07723e */ /* 0x000fe200000010ff */
[----:B------:R-:W-:Y:S01]  /*24a0*/  FMUL R12, R12, UR33 ;  /* 0x000000210c0c7c20 */ /* 0x000fe20008400000 */
[----:B------:R-:W-:Y:S01]  /*24b0*/  FMUL R14, R14, UR33 ;  /* 0x000000210e0e7c20 */ /* 0x000fe20008400000 */
[----:B------:R-:W-:Y:S01]  /*24c0*/  FMUL R17, R17, UR33 ;  /* 0x0000002111117c20 */ /* 0x000fe20008400000 */
[----:B------:R-:W-:Y:S01]  /*24d0*/  FMUL R16, R16, UR33 ;  /* 0x0000002110107c20 */ /* 0x000fe20008400000 */
[----:B------:R1:W-:Y:S01]  /*24e0*/  STS.128 [R79], R4 ;  /* 0x000000044f007388 */ /* 0x0003e20000000c00 */
[----:B------:R-:W-:Y:S01]  /*24f0*/  FMUL R19, R19, UR33 ;  /* 0x0000002113137c20 */ /* 0x000fe20008400000 */
[----:B------:R-:W-:Y:S01]  /*2500*/  FMUL R80, R18, UR33 ;  /* 0x0000002112507c20 */ /* 0x000fe20008400000 */
[----:B------:R-:W-:Y:S01]  /*2510*/  LEA R82, R74, R3, 0xd ;  /* 0x000000034a527211 */ /* 0x000fe200078e68ff */
[----:B------:R-:W-:Y:S01]  /*2520*/  FMUL R54, R54, UR33 ;  /* 0x0000002136367c20 */ /* 0x000fe20008400000 */
        /* <DEDUP_REMOVED lines=8> */
[----:B------:R-:W-:Y:S01]  /*25b0*/  FMUL R86, R56, -1.4426950216293334961 ;  /* 0xbfb8aa3b38567820 */ /* 0x000fe20000400000 */
[----:B------:R-:W-:Y:S01]  /*25c0*/  FMUL R55, R55, UR33 ;  /* 0x0000002137377c20 */ /* 0x000fe20008400000 */
[----:B------:R-:W-:Y:S01]  /*25d0*/  FMUL R57, R57, UR33 ;  /* 0x0000002139397c20 */ /* 0x000fe20008400000 */
[----:B------:R-:W-:Y:S01]  /*25e0*/  LEA R24, R74, R68, 0xd ;  /* 0x000000444a187211 */ /* 0x000fe200078e68ff */
[----:B------:R-:W-:Y:S01]  /*25f0*/  FMUL R45, R45, UR33 ;  /* 0x000000212d2d7c20 */ /* 0x000fe20008400000 */
[----:B------:R-:W-:Y:S01]  /*2600*/  FMUL R81, R55, -1.4426950216293334961 ;  /* 0xbfb8aa3b37517820 */ /* 0x000fe20000400000 */
[----:B------:R-:W-:Y:S01]  /*2610*/  FMUL R84, R57, -1.4426950216293334961 ;  /* 0xbfb8aa3b39547820 */ /* 0x000fe20000400000 */
[----:B------:R-:W-:Y:S01]  /*2620*/  MUFU.EX2 R86, R86 ;  /* 0x0000005600567308 */ /* 0x000fe20000000800 */
[----:B------:R-:W-:Y:S01]  /*2630*/  FMUL R47, R47, UR33 ;  /* 0x000000212f2f7c20 */ /* 0x000fe20008400000 */
[----:B------:R-:W-:Y:S01]  /*2640*/  FMUL R48, R48, UR33 ;  /* 0x0000002130307c20 */ /* 0x000fe20008400000 */
[----:B------:R-:W-:Y:S01]  /*2650*/  FMUL R49, R49, UR33 ;  /* 0x0000002131317c20 */ /* 0x000fe20008400000 */
[----:B------:R-:W-:Y:S01]  /*2660*/  FMUL R50, R50, UR33 ;  /* 0x0000002132327c20 */ /* 0x000fe20008400000 */
[----:B------:R-:W-:Y:S01]  /*2670*/  FMUL R44, R44, UR33 ;  /* 0x000000212c2c7c20 */ /* 0x000fe20008400000 */
[----:B------:R-:W-:Y:S01]  /*2680*/  FMUL R88, R48, -1.4426950216293334961 ;  /* 0xbfb8aa3b30587820 */ /* 0x000fe20000400000 */
[----:B------:R-:W-:Y:S01]  /*2690*/  FMUL R87, R49, -1.4426950216293334961 ;  /* 0xbfb8aa3b31577820 */ /* 0x000fe20000400000 */
[----:B------:R-:W2:Y:S01]  /*26a0*/  MUFU.EX2 R81, R81 ;  /* 0x0000005100517308 */ /* 0x000ea20000000800 */
[----:B------:R-:W-:Y:S01]  /*26b0*/  FMUL R90, R50, -1.4426950216293334961 ;  /* 0xbfb8aa3b325a7820 */ /* 0x000fe20000400000 */
[----:B------:R-:W-:Y:S01]  /*26c0*/  FMUL R51, R51, UR33 ;  /* 0x0000002133337c20 */ /* 0x000fe20008400000 */
[----:B-1----:R-:W-:Y:S01]  /*26d0*/  FMUL R4, R53, -1.4426950216293334961 ;  /* 0xbfb8aa3b35047820 */ /* 0x002fe20000400000 */
[----:B------:R-:W-:Y:S01]  /*26e0*/  FMUL R79, R15, UR33 ;  /* 0x000000210f4f7c20 */ /* 0x000fe20008400000 */
[----:B------:R-:W-:Y:S01]  /*26f0*/  F2FP.BF16.F32.PACK_AB R6, R17, R16 ;  /* 0x000000101106723e */ /* 0x000fe200000010ff */
[----:B------:R-:W-:Y:S01]  /*2700*/  FMUL R89, R51, -1.4426950216293334961 ;  /* 0xbfb8aa3b33597820 */ /* 0x000fe20000400000 */
[----:B------:R-:W-:Y:S01]  /*2710*/  F2FP.BF16.F32.PACK_AB R7, R19, R80 ;  /* 0x000000501307723e */ /* 0x000fe200000010ff */
[----:B------:R1:W3:Y:S01]  /*2720*/  MUFU.EX2 R15, R4 ;  /* 0x00000004000f7308 */ /* 0x0002e20000000800 */
[----:B------:R-:W-:Y:S01]  /*2730*/  F2FP.BF16.F32.PACK_AB R5, R79, R14 ;  /* 0x0000000e4f05723e */ /* 0x000fe200000010ff */
[----:B------:R-:W-:Y:S01]  /*2740*/  FMUL R39, R39, UR33 ;  /* 0x0000002127277c20 */ /* 0x000fe20008400000 */
[----:B------:R-:W-:Y:S01]  /*2750*/  FMUL R46, R46, UR33 ;  /* 0x000000212e2e7c20 */ /* 0x000fe20008400000 */
[----:B------:R-:W-:Y:S01]  /*2760*/  FMUL R61, R61, UR33 ;  /* 0x000000213d3d7c20 */ /* 0x000fe20008400000 */
[----:B------:R-:W-:Y:S01]  /*2770*/  FMUL R41, R41, UR33 ;  /* 0x0000002129297c20 */ /* 0x000fe20008400000 */
[----:B------:R-:W-:Y:S01]  /*2780*/  FMUL R29, R29, UR33 ;  /* 0x000000211d1d7c20 */ /* 0x000fe20008400000 */
[----:B------:R-:W-:Y:S01]  /*2790*/  FMUL R28, R28, UR33 ;  /* 0x000000211c1c7c20 */ /* 0x000fe20008400000 */
[----:B------:R-:W4:Y:S01]  /*27a0*/  MUFU.EX2 R84, R84 ;  /* 0x0000005400547308 */ /* 0x000f220000000800 */
[----:B--2---:R-:W-:Y:S01]  /*27b0*/  FADD R81, R81, 1 ;  /* 0x3f80000051517421 */ /* 0x004fe20000000000 */
[----:B------:R-:W-:Y:S01]  /*27c0*/  FMUL R31, R31, UR33 ;  /* 0x000000211f1f7c20 */ /* 0x000fe20008400000 */
[----:B------:R-:W-:Y:S01]  /*27d0*/  FMUL R30, R30, UR33 ;  /* 0x000000211e1e7c20 */ /* 0x000fe20008400000 */
[----:B------:R-:W-:Y:S01]  /*27e0*/  FMUL R33, R33, UR33 ;  /* 0x0000002121217c20 */ /* 0x000fe20008400000 */
[----:B------:R-:W-:Y:S01]  /*27f0*/  FMUL R32, R32, UR33 ;  /* 0x0000002120207c20 */ /* 0x000fe20008400000 */
[----:B------:R-:W-:Y:S01]  /*2800*/  FMUL R35, R35, UR33 ;  /* 0x0000002123237c20 */ /* 0x000fe20008400000 */
[----:B------:R-:W-:Y:S01]  /*2810*/  FMUL R34, R34, UR33 ;  /* 0x0000002122227c20 */ /* 0x000fe20008400000 */
[----:B------:R-:W2:Y:S01]  /*2820*/  MUFU.EX2 R88, R88 ;  /* 0x0000005800587308 */ /* 0x000ea20000000800 */
[----:B-1----:R-:W-:Y:S01]  /*2830*/  FMUL R4, R52, -1.4426950216293334961 ;  /* 0xbfb8aa3b34047820 */ /* 0x002fe20000400000 */
[----:B---3--:R-:W-:Y:S01]  /*2840*/  FADD R15, R15, 1 ;  /* 0x3f8000000f0f7421 */ /* 0x008fe20000000000 */
[----:B------:R-:W-:Y:S01]  /*2850*/  LEA R74, R74, R69, 0xd ;  /* 0x000000454a4a7211 */ /* 0x000fe200078e68ff */
[----:B------:R-:W-:-:S04]  /*2860*/  ULOP3.LUT UR4, UR4, 0xfffffffe, URZ, 0xc0, !UPT ;  /* 0xfffffffe04047892 */ /* 0x000fc8000f8ec0ff */
[----:B------:R1:W3:Y:S01]  /*2870*/  MUFU.EX2 R18, R4 ;  /* 0x0000000400127308 */ /* 0x0002e20000000800 */
[----:B----4-:R-:W-:Y:S01]  /*2880*/  FADD R84, R84, 1 ;  /* 0x3f80000054547421 */ /* 0x010fe20000000000 */
[----:B------:R-:W-:-:S06]  /*2890*/  UIADD3 UR4, UPT, UPT, -UR4, UR36, URZ ;  /* 0x0000002404047290 */ /* 0x000fcc000fffe1ff */
[----:B------:R-:W4:Y:S01]  /*28a0*/  MUFU.RCP R15, R15 ;  /* 0x0000000f000f7308 */ /* 0x000f220000001000 */
[----:B--2---:R-:W-:-:S07]  /*28b0*/  FADD R88, R88, 1 ;  /* 0x3f80000058587421 */ /* 0x004fce0000000000 */
[----:B------:R-:W2:Y:S01]  /*28c0*/  MUFU.EX2 R87, R87 ;  /* 0x0000005700577308 */ /* 0x000ea20000000800 */
[----:B-1----:R-:W-:Y:S01]  /*28d0*/  F2FP.BF16.F32.PACK_AB R4, R13, R12 ;  /* 0x0000000c0d04723e */ /* 0x002fe200000010ff */
[----:B---3--:R-:W-:-:S04]  /*28e0*/  FADD R18, R18, 1 ;  /* 0x3f80000012127421 */ /* 0x008fc80000000000 */
[----:B------:R1:W-:Y:S02]  /*28f0*/  STS.128 [R82], R4 ;  /* 0x0000000452007388 */ /* 0x0003e40000000c00 */
[----:B------:R-:W3:Y:S01]  /*2900*/  MUFU.RCP R18, R18 ;  /* 0x0000001200127308 */ /* 0x000ee20000001000 */
[----:B----4-:R-:W-:Y:S01]  /*2910*/  FMUL R26, R53, R15 ;  /* 0x0000000f351a7220 */ /* 0x010fe20000400000 */
[----:B------:R-:W-:-:S03]  /*2920*/  FMUL R15, R38, UR33 ;  /* 0x00000021260f7c20 */ /* 0x000fc60008400000 */
[----:B------:R-:W-:-:S03]  /*2930*/  FMUL R26, R21, R26 ;  /* 0x0000001a151a7220 */ /* 0x000fc60000400000 */
[----:B------:R-:W-:Y:S01]  /*2940*/  MUFU.RCP R38, R81 ;  /* 0x0000005100267308 */ /* 0x000fe20000001000 */
[----:B--2---:R-:W-:-:S07]  /*2950*/  FADD R87, R87, 1 ;  /* 0x3f80000057577421 */ /* 0x004fce0000000000 */
[----:B------:R-:W-:Y:S01]  /*2960*/  MUFU.EX2 R90, R90 ;  /* 0x0000005a005a7308 */ /* 0x000fe20000000800 */
[----:B---3--:R-:W-:-:S07]  /*2970*/  FMUL R18, R52, R18 ;  /* 0x0000001234127220 */ /* 0x008fce0000400000 */
[----:B------:R-:W2:Y:S01]  /*2980*/  MUFU.EX2 R89, R89 ;  /* 0x0000005900597308 */ /* 0x000ea20000000800 */
[----:B-1----:R-:W-:Y:S01]  /*2990*/  FMUL R4, R54, -1.4426950216293334961 ;  /* 0xbfb8aa3b36047820 */ /* 0x002fe20000400000 */
[----:B------:R-:W-:Y:S01]  /*29a0*/  FMUL R82, R23, UR33 ;  /* 0x0000002117527c20 */ /* 0x000fe20008400000 */
[----:B------:R-:W-:-:S05]  /*29b0*/  F2FP.BF16.F32.PACK_AB R6, R25, R83 ;  /* 0x000000531906723e */ /* 0x000fca00000010ff */
[----:B------:R-:W1:Y:S01]  /*29c0*/  MUFU.EX2 R23, R4 ;  /* 0x0000000400177308 */ /* 0x000e620000000800 */
[----:B------:R-:W-:Y:S02]  /*29d0*/  F2FP.BF16.F32.PACK_AB R7, R27, R85 ;  /* 0x000000551b07723e */ /* 0x000fe400000010ff */
[----:B------:R-:W-:Y:S01]  /*29e0*/  F2FP.BF16.F32.PACK_AB R5, R82, R22 ;  /* 0x000000165205723e */ /* 0x000fe200000010ff */
[----:B--2---:R-:W-:Y:S01]  /*29f0*/  FADD R89, R89, 1 ;  /* 0x3f80000059597421 */ /* 0x004fe20000000000 */
[----:B-1----:R-:W-:Y:S01]  /*2a00*/  FADD R23, R23, 1 ;  /* 0x3f80000017177421 */ /* 0x002fe20000000000 */
[----:B------:R-:W-:Y:S01]  /*2a10*/  F2FP.BF16.F32.PACK_AB R4, R21, R20 ;  /* 0x000000141504723e */ /* 0x000fe200000010ff */
[----:B------:R-:W-:Y:S02]  /*2a20*/  FMUL R21, R15, -1.4426950216293334961 ;  /* 0xbfb8aa3b0f157820 */ /* 0x000fe40000400000 */
[----:B------:R-:W1:Y:S02]  /*2a30*/  MUFU.RCP R91, R23 ;  /* 0x00000017005b7308 */ /* 0x000e640000001000 */
[----:B------:R2:W-:Y:S06]  /*2a40*/  STS.128 [R24], R4 ;  /* 0x0000000418007388 */ /* 0x0005ec0000000c00 */
[----:B------:R-:W3:Y:S01]  /*2a50*/  MUFU.EX2 R21, R21 ;  /* 0x0000001500157308 */ /* 0x000ee20000000800 */
[----:B-1----:R-:W-:Y:S01]  /*2a60*/  FMUL R91, R54, R91 ;  /* 0x0000005b365b7220 */ /* 0x002fe20000400000 */
[----:B------:R-:W-:-:S06]  /*2a70*/  FMUL R23, R39, -1.4426950216293334961 ;  /* 0xbfb8aa3b27177820 */ /* 0x000fcc0000400000 */
[----:B------:R-:W1:Y:S01]  /*2a80*/  MUFU.EX2 R23, R23 ;  /* 0x0000001700177308 */ /* 0x000e620000000800 */
[----:B---3--:R-:W-:-:S07]  /*2a90*/  FADD R21, R21, 1 ;  /* 0x3f80000015157421 */ /* 0x008fce0000000000 */
[----:B------:R-:W3:Y:S01]  /*2aa0*/  MUFU.RCP R21, R21 ;  /* 0x0000001500157308 */ /* 0x000ee20000001000 */
[----:B--2---:R-:W-:Y:S01]  /*2ab0*/  FMUL R4, R45, -1.4426950216293334961 ;  /* 0xbfb8aa3b2d047820 */ /* 0x004fe20000400000 */
[----:B------:R-:W-:Y:S01]  /*2ac0*/  FMUL R24, R20, R18 ;  /* 0x0000001214187220 */ /* 0x000fe20000400000 */
[----:B------:R-:W-:Y:S01]  /*2ad0*/  FMUL R20, R36, UR33 ;  /* 0x0000002124147c20 */ /* 0x000fe20008400000 */
[----:B------:R-:W-:Y:S01]  /*2ae0*/  FMUL R36, R22, R91 ;  /* 0x0000005b16247220 */ /* 0x000fe20000400000 */
[----:B------:R-:W-:Y:S01]  /*2af0*/  FADD R22, R86, 1 ;  /* 0x3f80000056167421 */ /* 0x000fe20000000000 */
[----:B------:R-:W-:Y:S01]  /*2b00*/  FMUL R6, R47, -1.4426950216293334961 ;  /* 0xbfb8aa3b2f067820 */ /* 0x000fe20000400000 */
[----:B------:R-:W-:Y:S01]  /*2b10*/  FMUL R18, R37, UR33 ;  /* 0x0000002125127c20 */ /* 0x000fe20008400000 */
[----:B------:R-:W2:Y:S01]  /*2b20*/  MUFU.EX2 R4, R4 ;  /* 0x0000000400047308 */ /* 0x000ea20000000800 */
[----:B------:R-:W-:Y:S01]  /*2b30*/  FMUL R37, R55, R38 ;  /* 0x0000002637257220 */ /* 0x000fe20000400000 */
[----:B------:R-:W-:Y:S01]  /*2b40*/  FMUL R5, R44, -1.4426950216293334961 ;  /* 0xbfb8aa3b2c057820 */ /* 0x000fe20000400000 */
[----:B------:R-:W-:Y:S01]  /*2b50*/  FMUL R7, R46, -1.4426950216293334961 ;  /* 0xbfb8aa3b2e077820 */ /* 0x000fe20000400000 */
[----:B------:R-:W-:Y:S01]  /*2b60*/  FMUL R91, R20, -1.4426950216293334961 ;  /* 0xbfb8aa3b145b7820 */ /* 0x000fe20000400000 */
[----:B-1----:R-:W-:Y:S01]  /*2b70*/  FADD R23, R23, 1 ;  /* 0x3f80000017177421 */ /* 0x002fe20000000000 */
[----:B------:R-:W-:Y:S01]  /*2b80*/  FMUL R81, R18, -1.4426950216293334961 ;  /* 0xbfb8aa3b12517820 */ /* 0x000fe20000400000 */
[----:B------:R-:W-:Y:S01]  /*2b90*/  FMUL R37, R82, R37 ;  /* 0x0000002552257220 */ /* 0x000fe20000400000 */
[----:B------:R-:W1:Y:S01]  /*2ba0*/  MUFU.RCP R22, R22 ;  /* 0x0000001600167308 */ /* 0x000e620000001000 */
[----:B---3--:R-:W-:Y:S01]  /*2bb0*/  FMUL R21, R15, R21 ;  /* 0x000000150f157220 */ /* 0x008fe20000400000 */
[----:B------:R-:W-:-:S06]  /*2bc0*/  FMUL R82, R41, -1.4426950216293334961 ;  /* 0xbfb8aa3b29527820 */ /* 0x000fcc0000400000 */
[----:B------:R-:W3:Y:S01]  /*2bd0*/  MUFU.EX2 R6, R6 ;  /* 0x0000000600067308 */ /* 0x000ee20000000800 */
[----:B--2---:R-:W-:-:S07]  /*2be0*/  FADD R4, R4, 1 ;  /* 0x3f80000004047421 */ /* 0x004fce0000000000 */
[----:B------:R-:W2:Y:S01]  /*2bf0*/  MUFU.RCP R86, R84 ;  /* 0x0000005400567308 */ /* 0x000ea20000001000 */
[----:B-1----:R-:W-:-:S04]  /*2c00*/  FMUL R22, R56, R22 ;  /* 0x0000001638167220 */ /* 0x002fc80000400000 */
[----:B------:R-:W-:Y:S01]  /*2c10*/  FMUL R38, R83, R22 ;  /* 0x0000001653267220 */ /* 0x000fe20000400000 */
[----:B------:R-:W-:Y:S01]  /*2c20*/  FMUL R83, R42, UR33 ;  /* 0x000000212a537c20 */ /* 0x000fe20008400000 */
[----:B------:R-:W-:Y:S01]  /*2c30*/  FMUL R22, R40, UR33 ;  /* 0x0000002128167c20 */ /* 0x000fe20008400000 */
[----:B------:R-:W1:Y:S01]  /*2c40*/  MUFU.RCP R84, R4 ;  /* 0x0000000400547308 */ /* 0x000e620000001000 */
[----:B---3--:R-:W-:-:S07]  /*2c50*/  FADD R6, R6, 1 ;  /* 0x3f80000006067421 */ /* 0x008fce0000000000 */
[----:B------:R-:W3:Y:S01]  /*2c60*/  MUFU.EX2 R5, R5 ;  /* 0x0000000500057308 */ /* 0x000ee20000000800 */
[----:B--2---:R-:W-:-:S04]  /*2c70*/  FMUL R86, R57, R86 ;  /* 0x0000005639567220 */ /* 0x004fc80000400000 */
[----:B------:R-:W-:Y:S01]  /*2c80*/  FMUL R25, R25, R86 ;  /* 0x0000005619197220 */ /* 0x000fe20000400000 */
[----:B------:R-:W-:Y:S02]  /*2c90*/  FMUL R86, R58, UR33 ;  /* 0x000000213a567c20 */ /* 0x000fe40008400000 */
[----:B------:R-:W2:Y:S01]  /*2ca0*/  MUFU.EX2 R7, R7 ;  /* 0x0000000700077308 */ /* 0x000ea20000000800 */
[----:B-1----:R-:W-:Y:S01]  /*2cb0*/  FMUL R42, R45, R84 ;  /* 0x000000542d2a7220 */ /* 0x002fe20000400000 */
[----:B------:R-:W-:Y:S01]  /*2cc0*/  FMUL R84, R59, UR33 ;  /* 0x000000213b547c20 */ /* 0x000fe20008400000 */
[----:B------:R-:W-:Y:S02]  /*2cd0*/  FMUL R4, R22, -1.4426950216293334961 ;  /* 0xbfb8aa3b16047820 */ /* 0x000fe40000400000 */
[----:B------:R-:W-:Y:S01]  /*2ce0*/  FMUL R42, R13, R42 ;  /* 0x0000002a0d2a7220 */ /* 0x000fe20000400000 */
[----:B------:R-:W-:Y:S02]  /*2cf0*/  FMUL R13, R86, -1.4426950216293334961 ;  /* 0xbfb8aa3b560d7820 */ /* 0x000fe40000400000 */
[----:B------:R-:W1:Y:S01]  /*2d00*/  MUFU.RCP R59, R6 ;  /* 0x00000006003b7308 */ /* 0x000e620000001000 */
[----:B---3--:R-:W-:-:S07]  /*2d10*/  FADD R5, R5, 1 ;  /* 0x3f80000005057421 */ /* 0x008fce0000000000 */
[----:B------:R-:W-:Y:S01]  /*2d20*/  MUFU.EX2 R91, R91 ;  /* 0x0000005b005b7308 */ /* 0x000fe20000000800 */
[----:B--2---:R-:W-:Y:S01]  /*2d30*/  FADD R40, R7, 1 ;  /* 0x3f80000007287421 */ /* 0x004fe20000000000 */
[----:B------:R-:W-:-:S06]  /*2d40*/  FMUL R7, R43, UR33 ;  /* 0x000000212b077c20 */ /* 0x000fcc0008400000 */
[----:B------:R-:W2:Y:S01]  /*2d50*/  MUFU.RCP R5, R5 ;  /* 0x0000000500057308 */ /* 0x000ea20000001000 */
[----:B-1----:R-:W-:Y:S01]  /*2d60*/  FMUL R58, R47, R59 ;  /* 0x0000003b2f3a7220 */ /* 0x002fe20000400000 */
[----:B------:R-:W-:-:S03]  /*2d70*/  FMUL R6, R84, -1.4426950216293334961 ;  /* 0xbfb8aa3b54067820 */ /* 0x000fc60000400000 */
[----:B------:R-:W-:Y:S01]  /*2d80*/  FMUL R58, R79, R58 ;  /* 0x0000003a4f3a7220 */ /* 0x000fe20000400000 */
[----:B------:R-:W-:Y:S02]  /*2d90*/  FADD R79, R90, 1 ;  /* 0x3f8000005a4f7421 */ /* 0x000fe40000000000 */
[----:B------:R-:W1:Y:S08]  /*2da0*/  MUFU.RCP R59, R88 ;  /* 0x00000058003b7308 */ /* 0x000e700000001000 */
[----:B------:R3:W4:Y:S01]  /*2db0*/  MUFU.RCP R88, R87 ;  /* 0x0000005700587308 */ /* 0x0007220000001000 */
[----:B--2---:R-:W-:-:S07]  /*2dc0*/  FMUL R5, R44, R5 ;  /* 0x000000052c057220 */ /* 0x004fce0000400000 */
[----:B------:R-:W2:Y:S01]  /*2dd0*/  MUFU.RCP R79, R79 ;  /* 0x0000004f004f7308 */ /* 0x000ea20000001000 */
[----:B-1----:R-:W-:-:S04]  /*2de0*/  FMUL R59, R48, R59 ;  /* 0x0000003b303b7220 */ /* 0x002fc80000400000 */
[----:B------:R-:W-:-:S03]  /*2df0*/  FMUL R59, R16, R59 ;  /* 0x0000003b103b7220 */ /* 0x000fc60000400000 */
[----:B------:R-:W-:Y:S01]  /*2e00*/  MUFU.RCP R23, R23 ;  /* 0x0000001700177308 */ /* 0x000fe20000001000 */
[----:B---3--:R-:W-:Y:S01]  /*2e10*/  FMUL R87, R60, UR33 ;  /* 0x000000213c577c20 */ /* 0x008fe20008400000 */
[----:B----4-:R-:W-:-:S03]  /*2e20*/  FMUL R60, R49, R88 ;  /* 0x00000058313c7220 */ /* 0x010fc60000400000 */
[----:B------:R-:W-:Y:S01]  /*2e30*/  FMUL R16, R87, -1.4426950216293334961 ;  /* 0xbfb8aa3b57107820 */ /* 0x000fe20000400000 */
[----:B------:R-:W-:Y:S01]  /*2e40*/  FMUL R60, R17, R60 ;  /* 0x0000003c113c7220 */ /* 0x000fe20000400000 */
[----:B------:R-:W-:Y:S01]  /*2e50*/  FMUL R17, R63, UR33 ;  /* 0x000000213f117c20 */ /* 0x000fe20008400000 */
[----:B------:R-:W1:Y:S01]  /*2e60*/  MUFU.RCP R88, R89 ;  /* 0x0000005900587308 */ /* 0x000e620000001000 */
[----:B--2---:R-:W-:-:S04]  /*2e70*/  FMUL R79, R50, R79 ;  /* 0x0000004f324f7220 */ /* 0x004fc80000400000 */
[----:B------:R-:W-:Y:S01]  /*2e80*/  FMUL R79, R80, R79 ;  /* 0x0000004f504f7220 */ /* 0x000fe20000400000 */
[----:B------:R-:W-:Y:S02]  /*2e90*/  FADD R80, R91, 1 ;  /* 0x3f8000005b507421 */ /* 0x000fe40000000000 */
[----:B------:R2:W3:Y:S08]  /*2ea0*/  MUFU.RCP R43, R40 ;  /* 0x00000028002b7308 */ /* 0x0004f00000001000 */
[----:B------:R-:W4:Y:S01]  /*2eb0*/  MUFU.EX2 R4, R4 ;  /* 0x0000000400047308 */ /* 0x000f220000000800 */
[----:B-1----:R-:W-:Y:S01]  /*2ec0*/  FMUL R63, R51, R88 ;  /* 0x00000058333f7220 */ /* 0x002fe20000400000 */
[----:B------:R-:W-:-:S03]  /*2ed0*/  FMUL R88, R17, -1.4426950216293334961 ;  /* 0xbfb8aa3b11587820 */ /* 0x000fc60000400000 */
[----:B------:R-:W-:Y:S01]  /*2ee0*/  FMUL R63, R19, R63 ;  /* 0x0000003f133f7220 */ /* 0x000fe20000400000 */
[----:B------:R-:W-:Y:S01]  /*2ef0*/  FMUL R19, R62, UR33 ;  /* 0x000000213e137c20 */ /* 0x000fe20008400000 */
[----:B------:R-:W-:Y:S01]  /*2f00*/  FMUL R62, R76, R21 ;  /* 0x000000154c3e7220 */ /* 0x000fe20000400000 */
[----:B------:R-:W1:Y:S01]  /*2f10*/  MUFU.RCP R80, R80 ;  /* 0x0000005000507308 */ /* 0x000e620000001000 */
[----:B--2---:R-:W-:Y:S01]  /*2f20*/  FMUL R40, R12, R5 ;  /* 0x000000050c287220 */ /* 0x004fe20000400000 */
[----:B------:R-:W-:Y:S01]  /*2f30*/  FMUL R12, R83, -1.4426950216293334961 ;  /* 0xbfb8aa3b530c7820 */ /* 0x000fe20000400000 */
[----:B------:R-:W-:Y:S01]  /*2f40*/  FMUL R5, R7, -1.4426950216293334961 ;  /* 0xbfb8aa3b07057820 */ /* 0x000fe20000400000 */
[----:B------:R-:W-:Y:S01]  /*2f50*/  FMUL R21, R65, UR33 ;  /* 0x0000002141157c20 */ /* 0x000fe20008400000 */
[----:B------:R-:W-:Y:S01]  /*2f60*/  FMUL R65, R39, R23 ;  /* 0x0000001727417220 */ /* 0x000fe20000400000 */
[----:B---3--:R-:W-:Y:S01]  /*2f70*/  FMUL R43, R46, R43 ;  /* 0x0000002b2e2b7220 */ /* 0x008fe20000400000 */
[----:B------:R-:W-:Y:S01]  /*2f80*/  FMUL R23, R64, UR33 ;  /* 0x0000002140177c20 */ /* 0x000fe20008400000 */
[----:B------:R-:W-:Y:S01]  /*2f90*/  MUFU.EX2 R13, R13 ;  /* 0x0000000d000d7308 */ /* 0x000fe20000000800 */
[----:B----4-:R-:W-:Y:S01]  /*2fa0*/  FADD R4, R4, 1 ;  /* 0x3f80000004047421 */ /* 0x010fe20000000000 */
[----:B------:R-:W-:Y:S01]  /*2fb0*/  FMUL R64, R75, R65 ;  /* 0x000000414b407220 */ /* 0x000fe20000400000 */
[----:B------:R-:W-:Y:S01]  /*2fc0*/  FMUL R43, R14, R43 ;  /* 0x0000002b0e2b7220 */ /* 0x000fe20000400000 */
[----:B------:R-:W-:Y:S01]  /*2fd0*/  FMUL R93, R19, -1.4426950216293334961 ;  /* 0xbfb8aa3b135d7820 */ /* 0x000fe20000400000 */
[----:B------:R-:W-:Y:S01]  /*2fe0*/  FMUL R75, R67, UR33 ;  /* 0x00000021434b7c20 */ /* 0x000fe20008400000 */
[----:B------:R-:W-:Y:S01]  /*2ff0*/  FMUL R14, R61, -1.4426950216293334961 ;  /* 0xbfb8aa3b3d0e7820 */ /* 0x000fe20000400000 */
[----:B------:R-:W-:Y:S01]  /*3000*/  FMUL R90, R21, -1.4426950216293334961 ;  /* 0xbfb8aa3b155a7820 */ /* 0x000fe20000400000 */
[----:B------:R-:W2:Y:S01]  /*3010*/  MUFU.EX2 R81, R81 ;  /* 0x0000005100517308 */ /* 0x000ea20000000800 */
[----:B-1----:R-:W-:Y:S01]  /*3020*/  FMUL R65, R20, R80 ;  /* 0x0000005014417220 */ /* 0x002fe20000400000 */
[----:B------:R-:W-:Y:S01]  /*3030*/  FMUL R80, R66, UR33 ;  /* 0x0000002142507c20 */ /* 0x000fe20008400000 */
[----:B------:R-:W-:Y:S01]  /*3040*/  FMUL R92, R23, -1.4426950216293334961 ;  /* 0xbfb8aa3b175c7820 */ /* 0x000fe20000400000 */
[----:B------:R-:W-:Y:S01]  /*3050*/  FMUL R91, R75, -1.4426950216293334961 ;  /* 0xbfb8aa3b4b5b7820 */ /* 0x000fe20000400000 */
[----:B------:R-:W-:Y:S01]  /*3060*/  FMUL R65, R78, R65 ;  /* 0x000000414e417220 */ /* 0x000fe20000400000 */
[----:B------:R-:W-:Y:S01]  /*3070*/  FMUL R89, R80, -1.4426950216293334961 ;  /* 0xbfb8aa3b50597820 */ /* 0x000fe20000400000 */
[----:B------:R-:W-:Y:S01]  /*3080*/  F2FP.BF16.F32.PACK_AB R40, R42, R40 ;  /* 0x000000282a28723e */ /* 0x000fe200000010ff */
[----:B------:R-:W1:Y:S01]  /*3090*/  MUFU.EX2 R12, R12 ;  /* 0x0000000c000c7308 */ /* 0x000e620000000800 */
[----:B------:R-:W-:-:S07]  /*30a0*/  F2FP.BF16.F32.PACK_AB R42, R60, R59 ;  /* 0x0000003b3c2a723e */ /* 0x000fce00000010ff */
[----:B------:R-:W3:Y:S01]  /*30b0*/  MUFU.EX2 R5, R5 ;  /* 0x0000000500057308 */ /* 0x000ee20000000800 */
[----:B--2---:R-:W-:-:S07]  /*30c0*/  FADD R66, R81, 1 ;  /* 0x3f80000051427421 */ /* 0x004fce0000000000 */
[----:B------:R2:W4:Y:S01]  /*30d0*/  MUFU.RCP R67, R4 ;  /* 0x0000000400437308 */ /* 0x0005220000001000 */
[----:B-1----:R-:W-:-:S07]  /*30e0*/  FADD R12, R12, 1 ;  /* 0x3f8000000c0c7421 */ /* 0x002fce0000000000 */
[----:B------:R-:W1:Y:S01]  /*30f0*/  MUFU.EX2 R6, R6 ;  /* 0x0000000600067308 */ /* 0x000e620000000800 */
[----:B---3--:R-:W-:-:S07]  /*3100*/  FADD R5, R5, 1 ;  /* 0x3f80000005057421 */ /* 0x008fce0000000000 */
[----:B------:R-:W3:Y:S01]  /*3110*/  MUFU.EX2 R93, R93 ;  /* 0x0000005d005d7308 */ /* 0x000ee20000000800 */
[----:B--2---:R-:W-:Y:S01]  /*3120*/  FADD R4, R13, 1 ;  /* 0x3f8000000d047421 */ /* 0x004fe20000000000 */
[----:B----4-:R-:W-:Y:S01]  /*3130*/  FMUL R67, R22, R67 ;  /* 0x0000004316437220 */ /* 0x010fe20000400000 */
[----:B------:R-:W-:-:S03]  /*3140*/  F2FP.BF16.F32.PACK_AB R13, R55, R54 ;  /* 0x00000036370d723e */ /* 0x000fc600000010ff */
[----:B------:R-:W-:Y:S01]  /*3150*/  FMUL R67, R8, R67 ;  /* 0x0000004308437220 */ /* 0x000fe20000400000 */
[----:B------:R-:W-:Y:S01]  /*3160*/  F2FP.BF16.F32.PACK_AB R8, R45, R44 ;  /* 0x0000002c2d08723e */ /* 0x000fe200000010ff */
[----:B------:R-:W2:Y:S01]  /*3170*/  MUFU.EX2 R14, R14 ;  /* 0x0000000e000e7308 */ /* 0x000ea20000000800 */
[----:B-1----:R-:W-:-:S07]  /*3180*/  FADD R6, R6, 1 ;  /* 0x3f80000006067421 */ /* 0x002fce0000000000 */
[----:B------:R-:W1:Y:S01]  /*3190*/  MUFU.EX2 R16, R16 ;  /* 0x0000001000107308 */ /* 0x000e620000000800 */
[----:B---3--:R-:W-:-:S07]  /*31a0*/  FADD R81, R93, 1 ;  /* 0x3f8000005d517421 */ /* 0x008fce0000000000 */
[----:B------:R-:W3:Y:S01]  /*31b0*/  MUFU.EX2 R90, R90 ;  /* 0x0000005a005a7308 */ /* 0x000ee20000000800 */
[----:B--2---:R-:W-:-:S07]  /*31c0*/  FADD R14, R14, 1 ;  /* 0x3f8000000e0e7421 */ /* 0x004fce0000000000 */
[----:B------:R-:W2:Y:S01]  /*31d0*/  MUFU.EX2 R92, R92 ;  /* 0x0000005c005c7308 */ /* 0x000ea20000000800 */
[----:B-1----:R-:W-:-:S07]  /*31e0*/  FADD R16, R16, 1 ;  /* 0x3f80000010107421 */ /* 0x002fce0000000000 */
[----:B------:R-:W1:Y:S01]  /*31f0*/  MUFU.EX2 R88, R88 ;  /* 0x0000005800587308 */ /* 0x000e620000000800 */
[----:B---3--:R-:W-:-:S07]  /*3200*/  FADD R90, R90, 1 ;  /* 0x3f8000005a5a7421 */ /* 0x008fce0000000000 */
[----:B------:R-:W3:Y:S01]  /*3210*/  MUFU.RCP R4, R4 ;  /* 0x0000000400047308 */ /* 0x000ee20000001000 */
[----:B--2---:R-:W-:-:S07]  /*3220*/  FADD R92, R92, 1 ;  /* 0x3f8000005c5c7421 */ /* 0x004fce0000000000 */
[----:B------:R-:W2:Y:S01]  /*3230*/  MUFU.EX2 R82, R82 ;  /* 0x0000005200527308 */ /* 0x000ea20000000800 */
[----:B-1----:R-:W-:-:S07]  /*3240*/  FADD R88, R88, 1 ;  /* 0x3f80000058587421 */ /* 0x002fce0000000000 */
[----:B------:R-:W1:Y:S01]  /*3250*/  MUFU.RCP R66, R66 ;  /* 0x0000004200427308 */ /* 0x000e620000001000 */
[----:B---3--:R-:W-:-:S04]  /*3260*/  FMUL R4, R86, R4 ;  /* 0x0000000456047220 */ /* 0x008fc80000400000 */
[----:B------:R-:W-:Y:S01]  /*3270*/  FMUL R85, R85, R4 ;  /* 0x0000000455557220 */ /* 0x000fe20000400000 */
[----:B------:R-:W-:Y:S02]  /*3280*/  F2FP.BF16.F32.PACK_AB R4, R18, R20 ;  /* 0x000000141204723e */ /* 0x000fe400000010ff */
[----:B------:R-:W3:Y:S01]  /*3290*/  MUFU.EX2 R89, R89 ;  /* 0x0000005900597308 */ /* 0x000ee20000000800 */
[----:B--2---:R-:W-:-:S07]  /*32a0*/  FADD R76, R82, 1 ;  /* 0x3f800000524c7421 */ /* 0x004fce0000000000 */
[----:B------:R-:W2:Y:S01]  /*32b0*/  MUFU.RCP R12, R12 ;  /* 0x0000000c000c7308 */ /* 0x000ea20000001000 */
[----:B-1----:R-:W-:Y:S01]  /*32c0*/  FMUL R66, R18, R66 ;  /* 0x0000004212427220 */ /* 0x002fe20000400000 */
[----:B------:R-:W-:-:S03]  /*32d0*/  F2FP.BF16.F32.PACK_AB R18, R21, R23 ;  /* 0x000000171512723e */ /* 0x000fc600000010ff */
[----:B------:R-:W-:-:S03]  /*32e0*/  FMUL R66, R77, R66 ;  /* 0x000000424d427220 */ /* 0x000fc60000400000 */
[----:B------:R-:W1:Y:S01]  /*32f0*/  MUFU.EX2 R91, R91 ;  /* 0x0000005b005b7308 */ /* 0x000e620000000800 */
[----:B---3--:R-:W-:-:S07]  /*3300*/  FADD R89, R89, 1 ;  /* 0x3f80000059597421 */ /* 0x008fce0000000000 */
[----:B------:R-:W3:Y:S01]  /*3310*/  MUFU.RCP R5, R5 ;  /* 0x0000000500057308 */ /* 0x000ee20000001000 */
[----:B--2---:R-:W-:-:S04]  /*3320*/  FMUL R12, R83, R12 ;  /* 0x0000000c530c7220 */ /* 0x004fc80000400000 */
[----:B------:R-:W-:Y:S01]  /*3330*/  FMUL R77, R10, R12 ;  /* 0x0000000c0a4d7220 */ /* 0x000fe20000400000 */
[----:B------:R-:W-:Y:S02]  /*3340*/  F2FP.BF16.F32.PACK_AB R12, R53, R52 ;  /* 0x00000034350c723e */ /* 0x000fe400000010ff */
[----:B------:R-:W2:Y:S01]  /*3350*/  MUFU.RCP R6, R6 ;  /* 0x0000000600067308 */ /* 0x000ea20000001000 */
[----:B-1----:R-:W-:Y:S01]  /*3360*/  FADD R91, R91, 1 ;  /* 0x3f8000005b5b7421 */ /* 0x002fe20000000000 */
[----:B------:R-:W-:-:S06]  /*3370*/  F2FP.BF16.F32.PACK_AB R10, R49, R48 ;  /* 0x00000030310a723e */ /* 0x000fcc00000010ff */
[----:B------:R-:W1:Y:S01]  /*3380*/  MUFU.RCP R82, R14 ;  /* 0x0000000e00527308 */ /* 0x000e620000001000 */
[C---:B---3--:R-:W-:Y:S01]  /*3390*/  FMUL R5, R7.reuse, R5 ;  /* 0x0000000507057220 */ /* 0x048fe20000400000 */
[----:B------:R-:W-:-:S03]  /*33a0*/  F2FP.BF16.F32.PACK_AB R7, R7, R83 ;  /* 0x000000530707723e */ /* 0x000fc600000010ff */
[----:B------:R-:W-:Y:S01]  /*33b0*/  FMUL R78, R11, R5 ;  /* 0x000000050b4e7220 */ /* 0x000fe20000400000 */
[----:B------:R-:W-:Y:S02]  /*33c0*/  F2FP.BF16.F32.PACK_AB R5, R39, R15 ;  /* 0x0000000f2705723e */ /* 0x000fe400000010ff */
[----:B------:R-:W3:Y:S01]  /*33d0*/  MUFU.RCP R81, R81 ;  /* 0x0000005100517308 */ /* 0x000ee20000001000 */
[C---:B--2---:R-:W-:Y:S01]  /*33e0*/  FMUL R6, R84.reuse, R6 ;  /* 0x0000000654067220 */ /* 0x044fe20000400000 */
[----:B------:R-:W-:Y:S02]  /*33f0*/  F2FP.BF16.F32.PACK_AB R11, R51, R50 ;  /* 0x00000032330b723e */ /* 0x000fe400000010ff */
[----:B------:R-:W-:Y:S01]  /*3400*/  F2FP.BF16.F32.PACK_AB R15, R84, R86 ;  /* 0x00000056540f723e */ /* 0x000fe200000010ff */
[----:B------:R-:W-:Y:S01]  /*3410*/  FMUL R27, R27, R6 ;  /* 0x000000061b1b7220 */ /* 0x000fe20000400000 */
[----:B------:R-:W-:Y:S02]  /*3420*/  F2FP.BF16.F32.PACK_AB R6, R41, R22 ;  /* 0x000000162906723e */ /* 0x000fe400000010ff */
[----:B------:R-:W2:Y:S01]  /*3430*/  MUFU.RCP R16, R16 ;  /* 0x0000001000107308 */ /* 0x000ea20000001000 */
[----:B-1----:R-:W-:Y:S01]  /*3440*/  FMUL R39, R61, R82 ;  /* 0x000000523d277220 */ /* 0x002fe20000400000 */
[----:B------:R-:W-:-:S02]  /*3450*/  F2FP.BF16.F32.PACK_AB R22, R33, R32 ;  /* 0x000000202116723e */ /* 0x000fc400000010ff */
[----:B------:R-:W-:Y:S01]  /*3460*/  F2FP.BF16.F32.PACK_AB R14, R57, R56 ;  /* 0x00000038390e723e */ /* 0x000fe200000010ff */
[----:B------:R-:W-:-:S03]  /*3470*/  FMUL R39, R29, R39 ;  /* 0x000000271d277220 */ /* 0x000fc60000400000 */
[----:B------:R-:W1:Y:S01]  /*3480*/  MUFU.RCP R92, R92 ;  /* 0x0000005c005c7308 */ /* 0x000e620000001000 */
[----:B---3--:R-:W-:-:S07]  /*3490*/  FMUL R81, R19, R81 ;  /* 0x0000005113517220 */ /* 0x008fce0000400000 */
[----:B------:R-:W3:Y:S01]  /*34a0*/  MUFU.RCP R90, R90 ;  /* 0x0000005a005a7308 */ /* 0x000ee20000001000 */
[----:B--2---:R-:W-:Y:S01]  /*34b0*/  FMUL R44, R87, R16 ;  /* 0x00000010572c7220 */ /* 0x004fe20000400000 */
[----:B------:R-:W-:-:S03]  /*34c0*/  F2FP.BF16.F32.PACK_AB R16, R61, R87 ;  /* 0x000000573d10723e */ /* 0x000fc600000010ff */
[----:B------:R-:W-:-:S03]  /*34d0*/  FMUL R44, R28, R44 ;  /* 0x0000002c1c2c7220 */ /* 0x000fc60000400000 */
[----:B------:R-:W2:Y:S01]  /*34e0*/  MUFU.RCP R88, R88 ;  /* 0x0000005800587308 */ /* 0x000ea20000001000 */
[----:B-1----:R-:W-:-:S07]  /*34f0*/  FMUL R92, R23, R92 ;  /* 0x0000005c175c7220 */ /* 0x002fce0000400000 */
[----:B------:R-:W1:Y:S01]  /*3500*/  MUFU.RCP R20, R89 ;  /* 0x0000005900147308 */ /* 0x000e620000001000 */
[----:B---3--:R-:W-:Y:S01]  /*3510*/  FMUL R90, R21, R90 ;  /* 0x0000005a155a7220 */ /* 0x008fe20000400000 */
[----:B------:R-:W-:-:S06]  /*3520*/  F2FP.BF16.F32.PACK_AB R21, R31, R30 ;  /* 0x0000001e1f15723e */ /* 0x000fcc00000010ff */
[----:B------:R-:W3:Y:S01]  /*3530*/  MUFU.RCP R76, R76 ;  /* 0x0000004c004c7308 */ /* 0x000ee20000001000 */
[C---:B--2---:R-:W-:Y:S01]  /*3540*/  FMUL R88, R17.reuse, R88 ;  /* 0x0000005811587220 */ /* 0x044fe20000400000 */
[----:B------:R-:W-:Y:S02]  /*3550*/  F2FP.BF16.F32.PACK_AB R17, R17, R19 ;  /* 0x000000131111723e */ /* 0x000fe400000010ff */
[----:B------:R-:W-:-:S04]  /*3560*/  F2FP.BF16.F32.PACK_AB R19, R75, R80 ;  /* 0x000000504b13723e */ /* 0x000fc800000010ff */
[----:B------:R-:W2:Y:S01]  /*3570*/  MUFU.RCP R52, R91 ;  /* 0x0000005b00347308 */ /* 0x000ea20000001000 */
[----:B-1----:R-:W-:Y:S01]  /*3580*/  FMUL R23, R80, R20 ;  /* 0x0000001450177220 */ /* 0x002fe20000400000 */
[----:B------:R-:W-:Y:S01]  /*3590*/  F2FP.BF16.F32.PACK_AB R20, R29, R28 ;  /* 0x0000001c1d14723e */ /* 0x000fe200000010ff */
[----:B------:R-:W-:Y:S01]  /*35a0*/  FMUL R29, R30, R81 ;  /* 0x000000511e1d7220 */ /* 0x000fe20000400000 */
[----:B------:R-:W-:Y:S01]  /*35b0*/  FMUL R30, R33, R90 ;  /* 0x0000005a211e7220 */ /* 0x000fe20000400000 */
[----:B------:R-:W-:Y:S01]  /*35c0*/  FMUL R28, R31, R88 ;  /* 0x000000581f1c7220 */ /* 0x000fe20000400000 */
[----:B------:R-:W-:Y:S01]  /*35d0*/  FMUL R33, R34, R23 ;  /* 0x0000001722217220 */ /* 0x000fe20000400000 */
[----:B------:R-:W-:Y:S01]  /*35e0*/  FMUL R31, R32, R92 ;  /* 0x0000005c201f7220 */ /* 0x000fe20000400000 */
[----:B------:R-:W-:Y:S01]  /*35f0*/  F2FP.BF16.F32.PACK_AB R23, R35, R34 ;  /* 0x000000222317723e */ /* 0x000fe200000010ff */
[----:B---3--:R-:W-:Y:S01]  /*3600*/  FMUL R76, R41, R76 ;  /* 0x0000004c294c7220 */ /* 0x008fe20000400000 */
[----:B------:R-:W-:-:S03]  /*3610*/  MOV R41, UR8 ;  /* 0x0000000800297c02 */ /* 0x000fc60008000f00 */
[----:B------:R-:W-:Y:S01]  /*3620*/  FMUL R76, R9, R76 ;  /* 0x0000004c094c7220 */ /* 0x000fe20000400000 */
[----:B------:R-:W-:Y:S01]  /*3630*/  LEA R45, R41, R2, 0xd ;  /* 0x00000002292d7211 */ /* 0x000fe200078e68ff */
[----:B------:R-:W-:Y:S01]  /*3640*/  STS.128 [R74], R20 ;  /* 0x000000144a007388 */ /* 0x000fe20000000c00 */
[----:B------:R-:W-:Y:S01]  /*3650*/  F2FP.BF16.F32.PACK_AB R9, R47, R46 ;  /* 0x0000002e2f09723e */ /* 0x000fe200000010ff */
[----:B--2---:R-:W-:Y:S01]  /*3660*/  FMUL R52, R75, R52 ;  /* 0x000000344b347220 */ /* 0x004fe20000400000 */
[----:B------:R-:W-:Y:S01]  /*3670*/  LEA R34, R41, R68, 0xd ;  /* 0x0000004429227211 */ /* 0x000fe200078e68ff */
[----:B------:R1:W-:Y:S02]  /*3680*/  STS.128 [R45], R4 ;  /* 0x000000042d007388 */ /* 0x0003e40000000c00 */
[----:B------:R-:W-:Y:S01]  /*3690*/  FMUL R32, R35, R52 ;  /* 0x0000003423207220 */ /* 0x000fe20000400000 */
[C---:B------:R-:W-:Y:S02]  /*36a0*/  LEA R35, R41.reuse, R3, 0xd ;  /* 0x0000000329237211 */ /* 0x040fe400078e68ff */
[----:B------:R-:W-:-:S03]  /*36b0*/  LEA R41, R41, R69, 0xd ;  /* 0x0000004529297211 */ /* 0x000fc600078e68ff */
[----:B------:R2:W-:Y:S04]  /*36c0*/  STS.128 [R35], R8 ;  /* 0x0000000823007388 */ /* 0x0005e80000000c00 */
[----:B------:R-:W-:Y:S04]  /*36d0*/  STS.128 [R34], R12 ;  /* 0x0000000c22007388 */ /* 0x000fe80000000c00 */
[----:B------:R3:W-:Y:S01]  /*36e0*/  STS.128 [R41], R16 ;  /* 0x0000001029007388 */ /* 0x0007e20000000c00 */
[----:B-1----:R-:W-:Y:S02]  /*36f0*/  F2FP.BF16.F32.PACK_AB R4, R26, R24 ;  /* 0x000000181a04723e */ /* 0x002fe400000010ff */
[----:B------:R-:W-:-:S02]  /*3700*/  F2FP.BF16.F32.PACK_AB R5, R37, R36 ;  /* 0x000000242505723e */ /* 0x000fc400000010ff */
[----:B------:R-:W-:Y:S02]  /*3710*/  F2FP.BF16.F32.PACK_AB R6, R25, R38 ;  /* 0x000000261906723e */ /* 0x000fe400000010ff */
[----:B------:R-:W-:Y:S02]  /*3720*/  F2FP.BF16.F32.PACK_AB R7, R27, R85 ;  /* 0x000000551b07723e */ /* 0x000fe400000010ff */
[----:B--2---:R-:W-:Y:S02]  /*3730*/  F2FP.BF16.F32.PACK_AB R9, R64, R62 ;  /* 0x0000003e4009723e */ /* 0x004fe400000010ff */
[----:B------:R-:W-:Y:S02]  /*3740*/  F2FP.BF16.F32.PACK_AB R8, R66, R65 ;  /* 0x000000414208723e */ /* 0x000fe400000010ff */
[----:B------:R-:W-:Y:S02]  /*3750*/  F2FP.BF16.F32.PACK_AB R10, R76, R67 ;  /* 0x000000434c0a723e */ /* 0x000fe400000010ff */
[----:B------:R-:W-:-:S02]  /*3760*/  F2FP.BF16.F32.PACK_AB R11, R78, R77 ;  /* 0x0000004d4e0b723e */ /* 0x000fc400000010ff */
[----:B---3--:R-:W-:Y:S02]  /*3770*/  MOV R16, UR4 ;  /* 0x0000000400107c02 */ /* 0x008fe40008000f00 */
[----:B------:R-:W-:Y:S02]  /*3780*/  F2FP.BF16.F32.PACK_AB R41, R58, R43 ;  /* 0x0000002b3a29723e */ /* 0x000fe400000010ff */
[C---:B------:R-:W-:Y:S02]  /*3790*/  LEA R18, R16.reuse, R70, 0xd ;  /* 0x0000004610127211 */ /* 0x040fe400078e68ff */
[----:B------:R-:W-:Y:S02]  /*37a0*/  F2FP.BF16.F32.PACK_AB R43, R63, R79 ;  /* 0x0000004f3f2b723e */ /* 0x000fe400000010ff */
[C---:B------:R-:W-:Y:S01]  /*37b0*/  LEA R17, R16.reuse, R71, 0xd ;  /* 0x0000004710117211 */ /* 0x040fe200078e68ff */
[----:B------:R1:W-:Y:S01]  /*37c0*/  STS.128 [R18], R8 ;  /* 0x0000000812007388 */ /* 0x0003e20000000c00 */
[----:B------:R-:W-:-:S02]  /*37d0*/  LEA R19, R16, R72, 0xd ;  /* 0x0000004810137211 */ /* 0x000fc400078e68ff */
[----:B------:R-:W-:Y:S01]  /*37e0*/  F2FP.BF16.F32.PACK_AB R12, R39, R44 ;  /* 0x0000002c270c723e */ /* 0x000fe200000010ff */
[----:B------:R1:W-:Y:S01]  /*37f0*/  STS.128 [R17], R40 ;  /* 0x0000002811007388 */ /* 0x0003e20000000c00 */
[----:B------:R-:W-:Y:S02]  /*3800*/  F2FP.BF16.F32.PACK_AB R13, R28, R29 ;  /* 0x0000001d1c0d723e */ /* 0x000fe400000010ff */
[----:B------:R-:W-:Y:S01]  /*3810*/  F2FP.BF16.F32.PACK_AB R14, R30, R31 ;  /* 0x0000001f1e0e723e */ /* 0x000fe200000010ff */
[----:B------:R1:W-:Y:S01]  /*3820*/  STS.128 [R19], R4 ;  /* 0x0000000413007388 */ /* 0x0003e20000000c00 */
[----:B------:R-:W-:Y:S02]  /*3830*/  F2FP.BF16.F32.PACK_AB R15, R32, R33 ;  /* 0x00000021200f723e */ /* 0x000fe400000010ff */
[----:B------:R-:W-:-:S05]  /*3840*/  LEA R16, R16, R73, 0xd ;  /* 0x0000004910107211 */ /* 0x000fca00078e68ff */
[----:B------:R1:W-:Y:S01]  /*3850*/  STS.128 [R16], R12 ;  /* 0x0000000c10007388 */ /* 0x0003e20000000c00 */
[----:B------:R2:W-:Y:S06]  /*3860*/  MEMBAR.ALL.CTA ;  /* 0x0000000000007992 */ /* 0x0005ec0000008000 */
[----:B--2---:R-:W2:Y:S02]  /*3870*/  FENCE.VIEW.ASYNC.S ;  /* 0x00000000000073c6 */ /* 0x004ea40000000000 */
[----:B--2---:R-:W-:Y:S06]  /*3880*/  BAR.SYNC.DEFER_BLOCKING 0x1, 0x80 ;  /* 0x0042000000007b1d */ /* 0x004fec0000010000 */
[----:B------:R-:W-:Y:S05]  /*3890*/  BRA.U UP0, `(.L_x_37) ;  /* 0x0000000100447547 */ /* 0x000fea000b800000 */
[----:B------:R-:W-:Y:S02]  /*38a0*/  USHF.L.U32 UR12, UR12, 0xc, URZ ;  /* 0x0000000c0c0c7899 */ /* 0x000fe400080006ff */
[----:B------:R-:W-:Y:S02]  /*38b0*/  USHF.L.U32 UR8, UR8, 0xc, URZ ;  /* 0x0000000c08087899 */ /* 0x000fe400080006ff */
[----:B------:R-:W-:Y:S02]  /*38c0*/  USHF.L.U32 UR4, UR4, 0xc, URZ ;  /* 0x0000000c04047899 */ /* 0x000fe400080006ff */
[----:B------:R-:W-:Y:S02]  /*38d0*/  UIADD3 UR12, UPT, UPT, UR12, UR12, URZ ;  /* 0x0000000c0c0c7290 */ /* 0x000fe4000fffe0ff */
[----:B------:R-:W-:Y:S02]  /*38e0*/  UIADD3 UR8, UPT, UPT, UR8, UR8, URZ ;  /* 0x0000000808087290 */ /* 0x000fe4000fffe0ff */
[----:B------:R-:W-:-:S02]  /*38f0*/  UIADD3 UR4, UPT, UPT, UR32, UR4, UR4 ;  /* 0x0000000420047290 */ /* 0x000fc4000fffe004 */
[----:B------:R-:W-:Y:S02]  /*3900*/  UIADD3 UR12, UPT, UPT, UR12, 0x400, UR32 ;  /* 0x000004000c0c7890 */ /* 0x000fe4000fffe020 */
[----:B------:R-:W-:Y:S02]  /*3910*/  UIADD3 UR9, UPT, UPT, UR13, 0x20, URZ ;  /* 0x000000200d097890 */ /* 0x000fe4000fffe0ff */
[----:B------:R-:W-:Y:S02]  /*3920*/  UIADD3 UR8, UPT, UPT, UR8, 0x400, UR32 ;  /* 0x0000040008087890 */ /* 0x000fe4000fffe020 */
[----:B------:R-:W-:Y:S01]  /*3930*/  UIADD3 UR4, UPT, UPT, UR4, 0x8400, URZ ;  /* 0x0000840004047890 */ /* 0x000fe2000fffe0ff */
[----:B------:R-:W-:Y:S01]  /*3940*/  UMOV UR10, UR14 ;  /* 0x0000000e000a7c82 */ /* 0x000fe20008000000 */
[----:B------:R-:W-:Y:S01]  /*3950*/  UMOV UR6, UR14 ;  /* 0x0000000e00067c82 */ /* 0x000fe20008000000 */
[----:B------:R2:W-:Y:S04]  /*3960*/  UTMASTG.2D [UR12], [UR40], desc[URZ] ;  /* 0x0000ff0c280073b5 */ /* 0x0005e80008009000 */
[----:B------:R2:W-:Y:S02]  /*3970*/  UTMASTG.2D [UR8], [UR40], desc[URZ] ;  /* 0x0000ff08280073b5 */ /* 0x0005e40008009000 */
[----:B------:R2:W-:Y:S01]  /*3980*/  UTMASTG.2D [UR4], [UR38], desc[URZ] ;  /* 0x0000ff04260073b5 */ /* 0x0005e20008009000 */
[----:B------:R0:W-:Y:S01]  /*3990*/  UTMACMDFLUSH ;  /* 0x00000000000079b7 */ /* 0x0001e20000000000 */
[----:B--2---:R-:W-:-:S04]  /*39a0*/  DEPBAR.LE SB0, 0x3 ;  /* 0x000080c00000791a */ /* 0x004fc80000000000 */
.L_x_37:
[----:B------:R-:W-:Y:S01]  /*39b0*/  BAR.SYNC.DEFER_BLOCKING 0x1, 0x80 ;  /* 0x0042000000007b1d */ /* 0x000fe20000010000 */
[----:B------:R-:W-:Y:S02]  /*39c0*/  UIADD3 UR6, UPT, UPT, UR35, -0x1, URZ ;  /* 0xffffffff23067890 */ /* 0x000fe4000fffe0ff */
[----:B------:R-:W-:Y:S02]  /*39d0*/  UIADD3 UR4, UPT, UPT, UR35, 0x2, URZ ;  /* 0x0000000223047890 */ /* 0x000fe4000fffe0ff */
[----:B------:R-:W-:Y:S02]  /*39e0*/  UISETP.GE.U32.AND UP0, UPT, UR6, 0x6, UPT ;  /* 0x000000060600788c */ /* 0x000fe4000bf06070 */
[----:B------:R-:W-:Y:S02]  /*39f0*/  UIADD3 UR37, UPT, UPT, UR37, 0x40, URZ ;  /* 0x0000004025257890 */ /* 0x000fe4000fffe0ff */
[----:B------:R-:W-:Y:S02]  /*3a00*/  UIADD3 UR36, UPT, UPT, UR36, 0x1, URZ ;  /* 0x0000000124247890 */ /* 0x000fe4000fffe0ff */
[----:B------:R-:W-:-:S02]  /*3a10*/  UIADD3 UR34, UPT, UPT, UR34, 0x2, URZ ;  /* 0x0000000222227890 */ /* 0x000fc4000fffe0ff */
[----:B------:R-:W-:Y:S02]  /*3a20*/  UIADD3 UR5, UPT, UPT, UR5, 0x20, URZ ;  /* 0x0000002005057890 */ /* 0x000fe4000fffe0ff */
[----:B------:R-:W-:Y:S01]  /*3a30*/  UIADD3 UR13, UPT, UPT, UR13, 0x40, URZ ;  /* 0x000000400d0d7890 */ /* 0x000fe2000fffe0ff */
[----:B------:R-:W-:Y:S01]  /*3a40*/  UMOV UR35, UR4 ;  /* 0x0000000400237c82 */ /* 0x000fe20008000000 */
[----:B------:R-:W-:Y:S10]  /*3a50*/  BRA.U !UP0, `(.L_x_38) ;  /* 0xffffffe908187547 */ /* 0x000ff4000b83ffff */
[----:B------:R-:W-:Y:S01]  /*3a60*/  NOP ;  /* 0x0000000000007918 */ /* 0x000fe20000000000 */
[----:B------:R-:W2:Y:S01]  /*3a70*/  LDCU.64 UR4, c[0x0][0x5c0] ;  /* 0x0000b800ff0477ac */ /* 0x000ea20008000a00 */
[----:B------:R-:W-:Y:S01]  /*3a80*/  ULEA.HI.SX32 UR28, UR27, UR28, 0x1d ;  /* 0x0000001c1b1c7291 */ /* 0x000fe2000f8feaff */
[----:B------:R-:W-:Y:S01]  /*3a90*/  ELECT P0, URZ, PT ;  /* 0x0000000000ff782f */ /* 0x000fe20003800000 */
[----:B------:R-:W-:Y:S02]  /*3aa0*/  UIADD3 UR24, UPT, UPT, UR24, 0x1, URZ ;  /* 0x0000000118187890 */ /* 0x000fe4000fffe0ff */
[----:B------:R-:W-:Y:S02]  /*3ab0*/  UIADD3 UR25, UPT, UPT, UR25, 0x1, URZ ;  /* 0x0000000119197890 */ /* 0x000fe4000fffe0ff */
[----:B------:R-:W-:-:S04]  /*3ac0*/  UISETP.NE.AND UP0, UPT, UR24, 0x2, UPT ;  /* 0x000000021800788c */ /* 0x000fc8000bf05270 */
[----:B------:R-:W-:Y:S02]  /*3ad0*/  USEL UR24, UR24, URZ, UP0 ;  /* 0x000000ff18187287 */ /* 0x000fe40008000000 */
[----:B--2---:R-:W-:Y:S02]  /*3ae0*/  UIMAD.WIDE.U32 UR8, UR28, UR5, URZ ;  /* 0x000000051c0872a5 */ /* 0x004fe4000f8e00ff */
[----:B-1----:R-:W-:Y:S01]  /*3af0*/  @P0 IMAD.MOV.U32 R4, RZ, RZ, 0x1 ;  /* 0x00000001ff040424 */ /* 0x002fe200078e00ff */
[----:B------:R-:W1:Y:S03]  /*3b00*/  LDCU UR5, c[0x0][0x5d0] ;  /* 0x0000ba00ff0577ac */ /* 0x000e660008000800 */
[----:B------:R2:W-:Y:S01]  /*3b10*/  @P0 SYNCS.ARRIVE.TRANS64.ART0 RZ, [UR23+0x40], R4 ;  /* 0x00004004ffff09a7 */ /* 0x0005e20008500017 */
        /* <DEDUP_REMOVED lines=12> */
[----:B-1----:R-:W-:-:S07]  /*3be0*/  UIMAD.WIDE.U32 UR8, UR6, UR5, URZ ;  /* 0x00000005060872a5 */ /* 0x002fce000f8e00ff */
[----:B------:R-:W-:Y:S02]  /*3bf0*/  UMOV UR5, UR9 ;  /* 0x0000000900057c82 */ /* 0x000fe40008000000 */
[----:B------:R-:W-:-:S04]  /*3c00*/  UIADD3 UR8, UPT, UPT, UR6, -UR5, URZ ;  /* 0x8000000506087290 */ /* 0x000fc8000fffe0ff */
[----:B------:R-:W-:-:S04]  /*3c10*/  USHF.R.U32.HI UR8, URZ, UR16, UR8 ;  /* 0x00000010ff087299 */ /* 0x000fc80008011608 */
[----:B------:R-:W-:Y:S01]  /*3c20*/  UIADD3 UR8, UPT, UPT, UR5, UR8, URZ ;  /* 0x0000000805087290 */ /* 0x000fe2000fffe0ff */
[----:B------:R-:W1:Y:S03]  /*3c30*/  LDCU UR5, c[0x0][0x5cc] ;  /* 0x0000b980ff0577ac */ /* 0x000e660008000800 */
[----:B------:R-:W-:-:S04]  /*3c40*/  USHF.R.U32.HI UR8, URZ, UR15, UR8 ;  /* 0x0000000fff087299 */ /* 0x000fc80008011608 */
[----:B------:R-:W-:-:S04]  /*3c50*/  UIADD3 UR8, UPT, UPT, -UR8, URZ, URZ ;  /* 0x000000ff08087290 */ /* 0x000fc8000fffe1ff */
[----:B------:R-:W-:Y:S02]  /*3c60*/  UIMAD UR4, UR4, UR8, UR6 ;  /* 0x00000008040472a4 */ /* 0x000fe4000f8e0206 */
[----:B------:R-:W-:Y:S02]  /*3c70*/  USEL UR8, URZ, 0x1, UP0 ;  /* 0x00000001ff087887 */ /* 0x000fe40008000000 */
[----:B------:R-:W-:Y:S02]  /*3c80*/  UISETP.GE.AND UP0, UPT, UR28, 0x40, UPT ;  /* 0x000000401c00788c */ /* 0x000fe4000bf06270 */
[----:B------:R-:W-:Y:S02]  /*3c90*/  UIADD3 UR6, UPT, UPT, -UR6, URZ, URZ ;  /* 0x000000ff06067290 */ /* 0x000fe4000fffe1ff */
[----:B------:R-:W-:Y:S02]  /*3ca0*/  LOP3.LUT R0, R0, UR8, RZ, 0x3c, !PT ;  /* 0x0000000800007c12 */ /* 0x000fe4000f8e3cff */
[----:B-1----:R-:W-:-:S03]  /*3cb0*/  UIMAD UR14, UR5, UR6, UR14 ;  /* 0x00000006050e72a4 */ /* 0x002fc6000f8e020e */
[----:B--2---:R-:W-:Y:S09]  /*3cc0*/  BRA.U !UP0, `(.L_x_39) ;  /* 0xffffffe508287547 */ /* 0x004ff2000b83ffff */
.L_x_35:
[----:B------:R-:W-:-:S09]  /*3cd0*/  UISETP.NE.AND UP0, UPT, UR21, URZ, UPT ;  /* 0x000000ff1500728c */ /* 0x000fd2000bf05270 */
[----:B------:R-:W-:Y:S05]  /*3ce0*/  BRA.U UP0, `(.L_x_40) ;  /* 0x00000001001c7547 */ /* 0x000fea000b800000 */
[----:B------:R-:W1:Y:S01]  /*3cf0*/  S2UR UR4, SR_CgaCtaId ;  /* 0x00000000000479c3 */ /* 0x000e620000008800 */
[----:B------:R-:W-:Y:S01]  /*3d00*/  ELECT P0, URZ, PT ;  /* 0x0000000000ff782f */ /* 0x000fe20003800000 */
[----:B------:R-:W-:Y:S01]  /*3d10*/  HFMA2 R0, -RZ, RZ, 0, 5.9604644775390625e-08 ;  /* 0x00000001ff007431 */ /* 0x000fe200000001ff */
[----:B------:R-:W-:-:S05]  /*3d20*/  UMOV UR5, 0x40 ;  /* 0x0000004000057882 */ /* 0x000fca0000000000 */
[----:B------:R-:W-:Y:S01]  /*3d30*/  UVIRTCOUNT.DEALLOC.SMPOOL 0x80 ;  /* 0x000000800000784c */ /* 0x000fe20000000000 */
[----:B-1----:R-:W-:-:S09]  /*3d40*/  ULEA UR4, UR4, UR5, 0x18 ;  /* 0x0000000504047291 */ /* 0x002fd2000f8ec0ff */
[----:B------:R1:W-:Y:S03]  /*3d50*/  @P0 STS.U8 [UR4], R0 ;  /* 0x00000000ff000988 */ /* 0x0003e60008000004 */
.L_x_40:
[----:B------:R-:W-:Y:S06]  /*3d60*/  BAR.SYNC.DEFER_BLOCKING 0x1, 0x80 ;  /* 0x0042000000007b1d */ /* 0x000fec0000010000 */
[----:B------:R-:W-:Y:S05]  /*3d70*/  BRA.U UP0, `(.L_x_41) ;  /* 0x0000000100a07547 */ /* 0x000fea000b800000 */
[----:B------:R-:W2:Y:S01]  /*3d80*/  S2UR UR4, SR_CgaCtaId ;  /* 0x00000000000479c3 */ /* 0x000ea20000008800 */
[----:B------:R-:W-:Y:S01]  /*3d90*/  NOP ;  /* 0x0000000000007918 */ /* 0x000fe20000000000 */
[----:B------:R-:W-:Y:S01]  /*3da0*/  UMOV UR5, 0x50 ;  /* 0x0000005000057882 */ /* 0x000fe20000000000 */
[----:B------:R-:W-:Y:S01]  /*3db0*/  ULOP3.LUT UR9, UR29, 0xffff, URZ, 0xc0, !UPT ;  /* 0x0000ffff1d097892 */ /* 0x000fe2000f8ec0ff */
[----:B------:R-:W-:-:S03]  /*3dc0*/  UMOV UR6, 0xffff ;  /* 0x0000ffff00067882 */ /* 0x000fc60000000000 */
[----:B------:R-:W-:-:S04]  /*3dd0*/  USHF.R.U32.HI UR9, URZ, 0x5, UR9 ;  /* 0x00000005ff097899 */ /* 0x000fc80008011609 */
[----:B------:R-:W-:Y:S02]  /*3de0*/  UIADD3 UR8, UPT, UPT, UR9, 0x10, URZ ;  /* 0x0000001009087890 */ /* 0x000fe4000fffe0ff */
[----:B------:R-:W-:Y:S02]  /*3df0*/  USHF.L.U32 UR6, UR6, UR9, URZ ;  /* 0x0000000906067299 */ /* 0x000fe400080006ff */
[----:B--2---:R-:W-:-:S03]  /*3e00*/  ULEA UR4, UR4, UR5, 0x18 ;  /* 0x0000000504047291 */ /* 0x004fc6000f8ec0ff */
[----:B------:R-:W-:Y:S02]  /*3e10*/  UMOV UR5, 0x1 ;  /* 0x0000000100057882 */ /* 0x000fe40000000000 */
[----:B------:R-:W-:-:S04]  /*3e20*/  USHF.L.U32 UR8, UR5, UR8, URZ ;  /* 0x0000000805087299 */ /* 0x000fc800080006ff */
[----:B-1----:R-:W1:Y:S01]  /*3e30*/  LDS R0, [UR4] ;  /* 0x00000004ff007984 */ /* 0x002e620008000800 */
[----:B------:R-:W-:-:S04]  /*3e40*/  ULOP3.LUT UR8, UR8, UR6, URZ, 0xfc, !UPT ;  /* 0x0000000608087292 */ /* 0x000fc8000f8efcff */
[----:B------:R-:W-:Y:S01]  /*3e50*/  ULOP3.LUT UR6, UR8, 0xffff, URZ, 0xc0, !UPT ;  /* 0x0000ffff08067892 */ /* 0x000fe2000f8ec0ff */
[----:B-1----:R-:W-:-:S13]  /*3e60*/  R2UR UR7, R0 ;  /* 0x00000000000772ca */ /* 0x002fda00000e0000 */
[----:B------:R-:W-:-:S04]  /*3e70*/  ULOP3.LUT UR5, UR8, 0xffff, UR7, 0x80, !UPT ;  /* 0x0000ffff08057892 */ /* 0x000fc8000f8e8007 */
[----:B------:R-:W-:-:S09]  /*3e80*/  UISETP.NE.AND UP0, UPT, UR5, UR6, UPT ;  /* 0x000000060500728c */ /* 0x000fd2000bf05270 */
[----:B------:R-:W-:Y:S05]  /*3e90*/  BRA.U UP0, `(.L_x_42) ;  /* 0x00000001004c7547 */ /* 0x000fea000b800000 */
[----:B------:R-:W-:Y:S02]  /*3ea0*/  USHF.R.U32.HI UR5, URZ, 0x10, UR8 ;  /* 0x00000010ff057899 */ /* 0x000fe40008011608 */
[----:B------:R-:W-:-:S04]  /*3eb0*/  USHF.R.U32.HI UR6, URZ, 0x10, UR7 ;  /* 0x00000010ff067899 */ /* 0x000fc80008011607 */
[----:B------:R-:W-:-:S04]  /*3ec0*/  ULOP3.LUT UR6, UR6, UR5, URZ, 0xc0, !UPT ;  /* 0x0000000506067292 */ /* 0x000fc8000f8ec0ff */
[----:B------:R-:W-:-:S09]  /*3ed0*/  UISETP.NE.AND UP0, UPT, UR6, UR5, UPT ;  /* 0x000000050600728c */ /* 0x000fd2000bf05270 */
[----:B------:R-:W-:Y:S05]  /*3ee0*/  BRA.U UP0, `(.L_x_43) ;  /* 0x00000001002c7547 */ /* 0x000fea000b800000 */
[----:B------:R-:W1:Y:S01]  /*3ef0*/  S2R R2, SR_LANEID ;  /* 0x0000000000027919 */ /* 0x000e620000000000 */
[----:B------:R-:W-:Y:S01]  /*3f00*/  ULOP3.LUT UR8, URZ, UR8, URZ, 0x33, !UPT ;  /* 0x00000008ff087292 */ /* 0x000fe2000f8e33ff */
[----:B------:R-:W-:Y:S02]  /*3f10*/  VOTEU.ANY UR6, UPT, PT ;  /* 0x0000000000067886 */ /* 0x000fe400038e0100 */
[----:B------:R-:W-:-:S03]  /*3f20*/  UFLO.U32 UR6, UR6 ;  /* 0x00000006000672bd */ /* 0x000fc600080e0000 */
[----:B------:R-:W-:-:S04]  /*3f30*/  IMAD.U32 R0, RZ, RZ, UR8 ;  /* 0x00000008ff007e24 */ /* 0x000fc8000f8e00ff */
[----:B------:R-:W2:Y:S02]  /*3f40*/  REDUX UR5, R0 ;  /* 0x00000000000573c4 */ /* 0x000ea40000000000 */
[----:B------:R3:W-:Y:S01]  /*3f50*/  UTCATOMSWS.AND URZ, UR8 ;  /* 0x0000000800ff79e3 */ /* 0x0007e20008000000 */
[----:B-1----:R-:W-:Y:S02]  /*3f60*/  ISETP.EQ.U32.AND P0, PT, R2, UR6, PT ;  /* 0x0000000602007c0c */ /* 0x002fe4000bf02070 */
[----:B--2---:R-:W-:-:S11]  /*3f70*/  MOV R0, UR5 ;  /* 0x0000000500007c02 */ /* 0x004fd60008000f00 */
[----:B------:R3:W-:Y:S01]  /*3f80*/  @P0 ATOMS.AND RZ, [UR4], R0 ;  /* 0x00000000ffff098c */ /* 0x0007e2000a800004 */
[----:B------:R-:W-:Y:S05]  /*3f90*/  BRA `(.L_x_44) ;  /* 0x0000000000147947 */ /* 0x000fea0003800000 */
.L_x_43:
[----:B------:R-:W-:Y:S02]  /*3fa0*/  MOV R2, 0x3fc0 ;  /* 0x00003fc000027802 */ /* 0x000fe40000000f00 */
[----:B------:R-:W-:Y:S05]  /*3fb0*/  CALL.REL.NOINC `($__internal_0_$__cuda_sm10x_tcgen05_guardrail_trap_col_being_dealloced_not_returned_by_alloc) ;  /* 0x0000000000cc7944 */ /* 0x000fea0003c00000 */
[----:B------:R-:W-:Y:S05]  /*3fc0*/  BRA `(.L_x_44) ;  /* 0x0000000000087947 */ /* 0x000fea0003800000 */
.L_x_42:
[----:B------:R-:W-:Y:S02]  /*3fd0*/  MOV R2, 0x3ff0 ;  /* 0x00003ff000027802 */ /* 0x000fe40000000f00 */
[----:B------:R-:W-:Y:S05]  /*3fe0*/  CALL.REL.NOINC `($__internal_2_$__cuda_sm10x_tcgen05_guardrail_trap_unallocated_columns_being_dealloced) ;  /* 0x0000000000d87944 */ /* 0x000fea0003c00000 */
.L_x_44:
[----:B------:R-:W-:Y:S01]  /*3ff0*/  NOP ;  /* 0x0000000000007918 */ /* 0x000fe20000000000 */
.L_x_41:
[----:B------:R-:W-:-:S04]  /*4000*/  DEPBAR.LE SB0, 0x0 ;  /* 0x000080000000791a */ /* 0x000fc80000000000 */
[----:B---3--:R-:W-:Y:S05]  /*4010*/  EXIT ;  /* 0x000000000000794d */ /* 0x008fea0003800000 */
.L_x_18:
[----:B------:R-:W-:Y:S02]  /*4020*/  MOV R4, UR5 ;  /* 0x0000000500047c02 */ /* 0x000fe40008000f00 */
[----:B------:R-:W-:Y:S02]  /*4030*/  MOV R5, UR5 ;  /* 0x0000000500057c02 */ /* 0x000fe40008000f00 */
[----:B------:R-:W-:-:S07]  /*4040*/  MOV R0, UR9 ;  /* 0x0000000900007c02 */ /* 0x000fce0008000f00 */
.L_x_45:
[----:B-1----:R1:W2:Y:S02]  /*4050*/  SYNCS.PHASECHK.TRANS64.TRYWAIT P0, [R0+URZ+0x18], R5 ;  /* 0x00001805000075a7 */ /* 0x0022a400080011ff */
[----:B--2---:R-:W-:Y:S05]  /*4060*/  @!P0 NANOSLEEP.SYNCS 0x989680 ;  /* 0x009896800000895d */ /* 0x004fea0003900000 */
[----:B------:R-:W2:Y:S02]  /*4070*/  @!P0 SYNCS.PHASECHK.TRANS64 P0, [R0+URZ+0x18], R5 ;  /* 0x00001805000085a7 */ /* 0x000ea400080010ff */
[----:B--2---:R-:W-:Y:S05]  /*4080*/  @!P0 BRA `(.L_x_45) ;  /* 0xfffffffc00f08947 */ /* 0x004fea000383ffff */
[----:B------:R-:W-:Y:S05]  /*4090*/  BRA `(.L_x_17) ;  /* 0xffffffc800f07947 */ /* 0x000fea000383ffff */
.L_x_21:
[----:B------:R-:W-:Y:S02]  /*40a0*/  MOV R4, UR6 ;  /* 0x0000000600047c02 */ /* 0x000fe40008000f00 */
[----:B------:R-:W-:Y:S02]  /*40b0*/  MOV R5, UR6 ;  /* 0x0000000600057c02 */ /* 0x000fe40008000f00 */
[----:B------:R-:W-:-:S07]  /*40c0*/  MOV R0, UR4 ;  /* 0x0000000400007c02 */ /* 0x000fce0008000f00 */
.L_x_46:
[----:B-1----:R1:W5:Y:S02]  /*40d0*/  SYNCS.PHASECHK.TRANS64.TRYWAIT P0, [R0+URZ+0x18], R5 ;  /* 0x00001805000075a7 */ /* 0x00236400080011ff */
[----:B-----5:R-:W-:Y:S05]  /*40e0*/  @!P0 NANOSLEEP.SYNCS 0x989680 ;  /* 0x009896800000895d */ /* 0x020fea0003900000 */
[----:B------:R-:W5:Y:S02]  /*40f0*/  @!P0 SYNCS.PHASECHK.TRANS64 P0, [R0+URZ+0x18], R5 ;  /* 0x00001805000085a7 */ /* 0x000f6400080010ff */
[----:B-----5:R-:W-:Y:S05]  /*4100*/  @!P0 BRA `(.L_x_46) ;  /* 0xfffffffc00f08947 */ /* 0x020fea000383ffff */
[----:B------:R-:W-:Y:S05]  /*4110*/  BRA `(.L_x_47) ;  /* 0xffffffcc00c87947 */ /* 0x000fea000383ffff */
.L_x_24:
[----:B------:R-:W-:Y:S02]  /*4120*/  MOV R0, UR7 ;  /* 0x0000000700007c02 */ /* 0x000fe40008000f00 */
[-C--:B------:R-:W-:Y:S02]  /*4130*/  MOV R6, R2.reuse ;  /* 0x0000000200067202 */ /* 0x080fe40000000f00 */
[----:B------:R-:W-:-:S07]  /*4140*/  MOV R7, R2 ;  /* 0x0000000200077202 */ /* 0x000fce0000000f00 */
.L_x_48:
[----:B-1----:R1:W4:Y:S02]  /*4150*/  SYNCS.PHASECHK.TRANS64.TRYWAIT P0, [R0+URZ+0x40], R7 ;  /* 0x00004007000075a7 */ /* 0x00232400080011ff */
[----:B----4-:R-:W-:Y:S05]  /*4160*/  @!P0 NANOSLEEP.SYNCS 0x989680 ;  /* 0x009896800000895d */ /* 0x010fea0003900000 */
[----:B------:R-:W4:Y:S02]  /*4170*/  @!P0 SYNCS.PHASECHK.TRANS64 P0, [R0+URZ+0x40], R7 ;  /* 0x00004007000085a7 */ /* 0x000f2400080010ff */
[----:B----4-:R-:W-:Y:S05]  /*4180*/  @!P0 BRA `(.L_x_48) ;  /* 0xfffffffc00f08947 */ /* 0x010fea000383ffff */
[----:B------:R-:W-:Y:S05]  /*4190*/  BRA `(.L_x_49) ;  /* 0xffffffd000a87947 */ /* 0x000fea000383ffff */
.L_x_26:
[----:B------:R-:W-:Y:S02]  /*41a0*/  MOV R6, UR12 ;  /* 0x0000000c00067c02 */ /* 0x000fe40008000f00 */
[----:B------:R-:W-:Y:S02]  /*41b0*/  MOV R7, UR12 ;  /* 0x0000000c00077c02 */ /* 0x000fe40008000f00 */
[----:B------:R-:W-:Y:S07]  /*41c0*/  MOV R0, UR5 ;  /* 0x0000000500007c02 */ /* 0x000fee0008000f00 */
.L_x_50:
[----:B-1----:R1:W4:Y:S02]  /*41d0*/  SYNCS.PHASECHK.TRANS64.TRYWAIT P1, [R0+URZ], R7 ;  /* 0x00000007000075a7 */ /* 0x00232400080211ff */
[----:B----4-:R-:W-:Y:S05]  /*41e0*/  @!P1 NANOSLEEP.SYNCS 0x989680 ;  /* 0x009896800000995d */ /* 0x010fea0003900000 */
[----:B------:R-:W4:Y:S02]  /*41f0*/  @!P1 SYNCS.PHASECHK.TRANS64 P1, [R0+URZ], R7 ;  /* 0x00000007000095a7 */ /* 0x000f2400080210ff */
[----:B----4-:R-:W-:Y:S05]  /*4200*/  @!P1 BRA `(.L_x_50) ;  /* 0xfffffffc00f09947 */ /* 0x010fea000383ffff */
[----:B------:R-:W-:Y:S05]  /*4210*/  BRA `(.L_x_25) ;  /* 0xffffffd000ec7947 */ /* 0x000fea000383ffff */
.L_x_29:
[----:B------:R-:W-:-:S07]  /*4220*/  MOV R5, R4 ;  /* 0x0000000400057202 */ /* 0x000fce0000000f00 */
.L_x_51:
[----:B-1----:R1:W4:Y:S02]  /*4230*/  SYNCS.PHASECHK.TRANS64.TRYWAIT P0, [R0+URZ+0x40], R5 ;  /* 0x00004005000075a7 */ /* 0x00232400080011ff */
[----:B----4-:R-:W-:Y:S05]  /*4240*/  @!P0 NANOSLEEP.SYNCS 0x989680 ;  /* 0x009896800000895d */ /* 0x010fea0003900000 */
[----:B------:R-:W4:Y:S02]  /*4250*/  @!P0 SYNCS.PHASECHK.TRANS64 P0, [R0+URZ+0x40], R5 ;  /* 0x00004005000085a7 */ /* 0x000f2400080010ff */
[----:B----4-:R-:W-:Y:S05]  /*4260*/  @!P0 BRA `(.L_x_51) ;  /* 0xfffffffc00f08947 */ /* 0x010fea000383ffff */
[----:B------:R-:W-:Y:S05]  /*4270*/  BRA `(.L_x_22) ;  /* 0xffffffd4009c7947 */ /* 0x000fea000383ffff */
.L_x_36:
[----:B------:R-:W-:Y:S02]  /*4280*/  MOV R4, UR23 ;  /* 0x0000001700047c02 */ /* 0x000fe40008000f00 */
[----:B------:R-:W-:-:S07]  /*4290*/  MOV R7, R6 ;  /* 0x0000000600077202 */ /* 0x000fce0000000f00 */
.L_x_52:
[----:B-1----:R1:W2:Y:S02]  /*42a0*/  SYNCS.PHASECHK.TRANS64.TRYWAIT P0, [R4+URZ+0x30], R7 ;  /* 0x00003007040075a7 */ /* 0x0022a400080011ff */
[----:B--2---:R-:W-:Y:S05]  /*42b0*/  @!P0 NANOSLEEP.SYNCS 0x989680 ;  /* 0x009896800000895d */ /* 0x004fea0003900000 */
[----:B------:R-:W2:Y:S02]  /*42c0*/  @!P0 SYNCS.PHASECHK.TRANS64 P0, [R4+URZ+0x30], R7 ;  /* 0x00003007040085a7 */ /* 0x000ea400080010ff */
[----:B--2---:R-:W-:Y:S05]  /*42d0*/  @!P0 BRA `(.L_x_52) ;  /* 0xfffffffc00f08947 */ /* 0x004fea000383ffff */
[----:B------:R-:W-:Y:S05]  /*42e0*/  BRA `(.L_x_53) ;  /* 0xffffffdc00ec7947 */ /* 0x000fea000383ffff */
        .weak           $__internal_0_$__cuda_sm10x_tcgen05_guardrail_trap_col_being_dealloced_not_returned_by_alloc
        .type           $__internal_0_$__cuda_sm10x_tcgen05_guardrail_trap_col_being_dealloced_not_returned_by_alloc,@function
        .size           $__internal_0_$__cuda_sm10x_tcgen05_guardrail_trap_col_being_dealloced_not_returned_by_alloc,($__internal_1_$__cuda_sm10x_tcgen05_guardrail_trap_phase_invalid_during_alloc - $__internal_0_$__cuda_sm10x_tcgen05_guardrail_trap_col_being_dealloced_not_returned_by_alloc)
$__internal_0_$__cuda_sm10x_tcgen05_guardrail_trap_col_being_dealloced_not_returned_by_alloc:
[----:B------:R-:W-:Y:S05]  /*42f0*/  BPT.TRAP 0x1 ;  /* 0x000000040000795c */ /* 0x000fea0000300000 */
[----:B------:R-:W-:-:S04]  /*4300*/  HFMA2 R3, -RZ, RZ, 0, 0 ;  /* 0x00000000ff037431 */ /* 0x000fc800000001ff */
[----:B------:R-:W-:Y:S05]  /*4310*/  RET.REL.NODEC R2 `(kernel_cutlass_kernel_cudnngemm_swigludense_gemm_persistent_swigluPersistentDenseGemmKernel_object_at__TiledMMA_ThrLayoutVMNK11110000_PermutationMNK____MMAAtom_ThrID10_ShapeMNK12825616_TV_0) ;  /* 0xffffffbc02387950 */ /* 0x000fea0003c3ffff */
        .weak           $__internal_1_$__cuda_sm10x_tcgen05_guardrail_trap_phase_invalid_during_alloc
        .type           $__internal_1_$__cuda_sm10x_tcgen05_guardrail_trap_phase_invalid_during_alloc,@function
        .size           $__internal_1_$__cuda_sm10x_tcgen05_guardrail_trap_phase_invalid_during_alloc,($__internal_2_$__cuda_sm10x_tcgen05_guardrail_trap_unallocated_columns_being_dealloced - $__internal_1_$__cuda_sm10x_tcgen05_guardrail_trap_phase_invalid_during_alloc)
$__internal_1_$__cuda_sm10x_tcgen05_guardrail_trap_phase_invalid_during_alloc:
[----:B------:R-:W-:Y:S05]  /*4320*/  BPT.TRAP 0x1 ;  /* 0x000000040000795c */ /* 0x000fea0000300000 */
[----:B------:R-:W-:-:S04]  /*4330*/  MOV R5, 0x0 ;  /* 0x0000000000057802 */ /* 0x000fc80000000f00 */
[----:B------:R-:W-:Y:S05]  /*4340*/  RET.REL.NODEC R4 `(kernel_cutlass_kernel_cudnngemm_swigludense_gemm_persistent_swigluPersistentDenseGemmKernel_object_at__TiledMMA_ThrLayoutVMNK11110000_PermutationMNK____MMAAtom_ThrID10_ShapeMNK12825616_TV_0) ;  /* 0xffffffbc042c7950 */ /* 0x000fea0003c3ffff */
        .weak           $__internal_2_$__cuda_sm10x_tcgen05_guardrail_trap_unallocated_columns_being_dealloced
        .type           $__internal_2_$__cuda_sm10x_tcgen05_guardrail_trap_unallocated_columns_being_dealloced,@function
        .size           $__internal_2_$__cuda_sm10x_tcgen05_guardrail_trap_unallocated_columns_being_dealloced,(.L_x_57 - $__internal_2_$__cuda_sm10x_tcgen05_guardrail_trap_unallocated_columns_being_dealloced)
$__internal_2_$__cuda_sm10x_tcgen05_guardrail_trap_unallocated_columns_being_dealloced:
[----:B------:R-:W-:Y:S05]  /*4350*/  BPT.TRAP 0x1 ;  /* 0x000000040000795c */ /* 0x000fea0000300000 */
[----:B------:R-:W-:-:S04]  /*4360*/  HFMA2 R3, -RZ, RZ, 0, 0 ;  /* 0x00000000ff037431 */ /* 0x000fc800000001ff */
[----:B------:R-:W-:Y:S05]  /*4370*/  RET.REL.NODEC R2 `(kernel_cutlass_kernel_cudnngemm_swigludense_gemm_persistent_swigluPersistentDenseGemmKernel_object_at__TiledMMA_ThrLayoutVMNK11110000_PermutationMNK____MMAAtom_ThrID10_ShapeMNK12825616_TV_0) ;  /* 0xffffffbc02207950 */ /* 0x000fea0003c3ffff */
.L_x_54:
[----:B------:R-:W-:-:S00]  /*4380*/  BRA `(.L_x_54) ;  /* 0xfffffffc00fc7947 */ /* 0x000fc0000383ffff */
[----:B------:R-:W-:-:S00]  /*4390*/  NOP ;  /* 0x0000000000007918 */ /* 0x000fc00000000000 */
        /* <DEDUP_REMOVED lines=14> */
.L_x_57:


//--------------------- .nv.shared.kernel_cutlass_kernel_cudnngemm_swigludense_gemm_persistent_swigluPersistentDenseGemmKernel_object_at__TiledMMA_ThrLayoutVMNK11110000_PermutationMNK____MMAAtom_ThrID10_ShapeMNK12825616_TV_0 --------------------------
	.section	.nv.shared.kernel_cutlass_kernel_cudnngemm_swigludense_gemm_persistent_swigluPersistentDenseGemmKernel_object_at__TiledMMA_ThrLayoutVMNK11110000_PermutationMNK____MMAAtom_ThrID10_ShapeMNK12825616_TV_0,"aw",@nobits
	.sectionflags	@""
	.align	1024
	.zero		1024


//--------------------- .nv.shared.reserved.0     --------------------------
	.section	.nv.shared.reserved.0,"aw",@nobits
	.align	8
	.weak		__nv_reservedSMEM_offset_0_alias
	.size		__nv_reservedSMEM_offset_0_alias, 0, 64
	.other		__nv_reservedSMEM_offset_0_alias,@"STO_CUDA_RESERVED_SHARED STV_DEFAULT"
__nv_reservedSMEM_offset_0_alias:
	.zero		0
.nv.shared.reserved.0:
	.zero		64
	.weak		__nv_reservedSMEM_allocation_phase
	.type		__nv_reservedSMEM_allocation_phase,@object
	.size		__nv_reservedSMEM_allocation_phase,(.L_0 - __nv_reservedSMEM_allocation_phase)
__nv_reservedSMEM_allocation_phase:
	.zero		1
.L_0:
	.zero		7
	.weak		__nv_reservedSMEM_devtool_atexit_pc
	.type		__nv_reservedSMEM_devtool_atexit_pc,@object
	.size		__nv_reservedSMEM_devtool_atexit_pc,(__nv_reservedSMEM_allocation_mask - __nv_reservedSMEM_devtool_atexit_pc)
__nv_reservedSMEM_devtool_atexit_pc:
	.zero		8
	.weak		__nv_reservedSMEM_allocation_mask
	.type		__nv_reservedSMEM_allocation_mask,@object
	.size		__nv_reservedSMEM_allocation_mask,(.L_2 - __nv_reservedSMEM_allocation_mask)
__nv_reservedSMEM_allocation_mask:
	.zero		4
.L_2:


//--------------------- .nv.constant0.kernel_cutlass_kernel_cudnngemm_swigludense_gemm_persistent_swigluPersistentDenseGemmKernel_object_at__TiledMMA_ThrLayoutVMNK11110000_PermutationMNK____MMAAtom_ThrID10_ShapeMNK12825616_TV_0 --------------------------
	.section	.nv.constant0.kernel_cutlass_kernel_cudnngemm_swigludense_gemm_persistent_swigluPersistentDenseGemmKernel_object_at__TiledMMA_ThrLayoutVMNK11110000_PermutationMNK____MMAAtom_ThrID10_ShapeMNK12825616_TV_0,"a",@progbits
	.sectionflags	@""
	.align	4
.nv.constant0.kernel_cutlass_kernel_cudnngemm_swigludense_gemm_persistent_swigluPersistentDenseGemmKernel_object_at__TiledMMA_ThrLayoutVMNK11110000_PermutationMNK____MMAAtom_ThrID10_ShapeMNK12825616_TV_0:
	.zero		1512


//--------------------- SYMBOLS --------------------------

	.type		.nv.reservedSmem.offset0,@object
	.size		.nv.reservedSmem.offset0,0x4
	.type		.nv.reservedSmem.cap,@object
	.size		.nv.reservedSmem.cap,0x4
